//
// Generated by NVIDIA NVVM Compiler
//
// Compiler Build ID: CL-36424714
// Cuda compilation tools, release 13.0, V13.0.88
// Based on NVVM 20.0.0
//

.version 9.0
.target sm_100
.address_size 64

	// .globl	_Z9radixSortPiS_im
.global .align 1 .b8 _ZN34_INTERNAL_63092281_4_k_cu_7916f4774cuda3std3__45__cpo5beginE[1];
.global .align 1 .b8 _ZN34_INTERNAL_63092281_4_k_cu_7916f4774cuda3std3__45__cpo3endE[1];
.global .align 1 .b8 _ZN34_INTERNAL_63092281_4_k_cu_7916f4774cuda3std3__45__cpo6cbeginE[1];
.global .align 1 .b8 _ZN34_INTERNAL_63092281_4_k_cu_7916f4774cuda3std3__45__cpo4cendE[1];
.global .align 1 .b8 _ZN34_INTERNAL_63092281_4_k_cu_7916f4774cuda3std3__45__cpo6rbeginE[1];
.global .align 1 .b8 _ZN34_INTERNAL_63092281_4_k_cu_7916f4774cuda3std3__45__cpo4rendE[1];
.global .align 1 .b8 _ZN34_INTERNAL_63092281_4_k_cu_7916f4774cuda3std3__45__cpo7crbeginE[1];
.global .align 1 .b8 _ZN34_INTERNAL_63092281_4_k_cu_7916f4774cuda3std3__45__cpo5crendE[1];
.global .align 1 .b8 _ZN34_INTERNAL_63092281_4_k_cu_7916f4774cuda3std3__436_GLOBAL__N__63092281_4_k_cu_7916f4776ignoreE[1];
.global .align 1 .b8 _ZN34_INTERNAL_63092281_4_k_cu_7916f4774cuda3std3__419piecewise_constructE[1];
.global .align 1 .b8 _ZN34_INTERNAL_63092281_4_k_cu_7916f4774cuda3std3__48in_placeE[1];
.global .align 1 .b8 _ZN34_INTERNAL_63092281_4_k_cu_7916f4774cuda3std3__420unreachable_sentinelE[1];
.global .align 1 .b8 _ZN34_INTERNAL_63092281_4_k_cu_7916f4774cuda3std3__47nulloptE[1];
.global .align 1 .b8 _ZN34_INTERNAL_63092281_4_k_cu_7916f4774cuda3std3__48unexpectE[1];
.global .align 1 .b8 _ZN34_INTERNAL_63092281_4_k_cu_7916f4774cuda3std6ranges3__45__cpo4swapE[1];
.global .align 1 .b8 _ZN34_INTERNAL_63092281_4_k_cu_7916f4774cuda3std6ranges3__45__cpo9iter_moveE[1];
.global .align 1 .b8 _ZN34_INTERNAL_63092281_4_k_cu_7916f4774cuda3std6ranges3__45__cpo5beginE[1];
.global .align 1 .b8 _ZN34_INTERNAL_63092281_4_k_cu_7916f4774cuda3std6ranges3__45__cpo3endE[1];
.global .align 1 .b8 _ZN34_INTERNAL_63092281_4_k_cu_7916f4774cuda3std6ranges3__45__cpo6cbeginE[1];
.global .align 1 .b8 _ZN34_INTERNAL_63092281_4_k_cu_7916f4774cuda3std6ranges3__45__cpo4cendE[1];
.global .align 1 .b8 _ZN34_INTERNAL_63092281_4_k_cu_7916f4774cuda3std6ranges3__45__cpo7advanceE[1];
.global .align 1 .b8 _ZN34_INTERNAL_63092281_4_k_cu_7916f4774cuda3std6ranges3__45__cpo9iter_swapE[1];
.global .align 1 .b8 _ZN34_INTERNAL_63092281_4_k_cu_7916f4774cuda3std6ranges3__45__cpo4nextE[1];
.global .align 1 .b8 _ZN34_INTERNAL_63092281_4_k_cu_7916f4774cuda3std6ranges3__45__cpo4prevE[1];
.global .align 1 .b8 _ZN34_INTERNAL_63092281_4_k_cu_7916f4774cuda3std6ranges3__45__cpo4dataE[1];
.global .align 1 .b8 _ZN34_INTERNAL_63092281_4_k_cu_7916f4774cuda3std6ranges3__45__cpo5cdataE[1];
.global .align 1 .b8 _ZN34_INTERNAL_63092281_4_k_cu_7916f4774cuda3std6ranges3__45__cpo4sizeE[1];
.global .align 1 .b8 _ZN34_INTERNAL_63092281_4_k_cu_7916f4774cuda3std6ranges3__45__cpo5ssizeE[1];
.global .align 1 .b8 _ZN34_INTERNAL_63092281_4_k_cu_7916f4774cuda3std6ranges3__45__cpo8distanceE[1];
.global .align 1 .b8 _ZN34_INTERNAL_63092281_4_k_cu_7916f4776thrust24THRUST_300001_SM_1000_NS8cuda_cub3parE[1];
.global .align 1 .b8 _ZN34_INTERNAL_63092281_4_k_cu_7916f4776thrust24THRUST_300001_SM_1000_NS8cuda_cub10par_nosyncE[1];
.global .align 1 .b8 _ZN34_INTERNAL_63092281_4_k_cu_7916f4776thrust24THRUST_300001_SM_1000_NS6system6detail10sequential3seqE[1];
.global .align 1 .b8 _ZN34_INTERNAL_63092281_4_k_cu_7916f4776thrust24THRUST_300001_SM_1000_NS12placeholders2_1E[1];
.global .align 1 .b8 _ZN34_INTERNAL_63092281_4_k_cu_7916f4776thrust24THRUST_300001_SM_1000_NS12placeholders2_2E[1];
.global .align 1 .b8 _ZN34_INTERNAL_63092281_4_k_cu_7916f4776thrust24THRUST_300001_SM_1000_NS12placeholders2_3E[1];
.global .align 1 .b8 _ZN34_INTERNAL_63092281_4_k_cu_7916f4776thrust24THRUST_300001_SM_1000_NS12placeholders2_4E[1];
.global .align 1 .b8 _ZN34_INTERNAL_63092281_4_k_cu_7916f4776thrust24THRUST_300001_SM_1000_NS12placeholders2_5E[1];
.global .align 1 .b8 _ZN34_INTERNAL_63092281_4_k_cu_7916f4776thrust24THRUST_300001_SM_1000_NS12placeholders2_6E[1];
.global .align 1 .b8 _ZN34_INTERNAL_63092281_4_k_cu_7916f4776thrust24THRUST_300001_SM_1000_NS12placeholders2_7E[1];
.global .align 1 .b8 _ZN34_INTERNAL_63092281_4_k_cu_7916f4776thrust24THRUST_300001_SM_1000_NS12placeholders2_8E[1];
.global .align 1 .b8 _ZN34_INTERNAL_63092281_4_k_cu_7916f4776thrust24THRUST_300001_SM_1000_NS12placeholders2_9E[1];
.global .align 1 .b8 _ZN34_INTERNAL_63092281_4_k_cu_7916f4776thrust24THRUST_300001_SM_1000_NS12placeholders3_10E[1];
.global .align 1 .b8 _ZN34_INTERNAL_63092281_4_k_cu_7916f4776thrust24THRUST_300001_SM_1000_NS3seqE[1];

.visible .entry _Z9radixSortPiS_im(
	.param .u64 .ptr .align 1 _Z9radixSortPiS_im_param_0,
	.param .u64 .ptr .align 1 _Z9radixSortPiS_im_param_1,
	.param .u32 _Z9radixSortPiS_im_param_2,
	.param .u64 _Z9radixSortPiS_im_param_3
)
{
	.local .align 8 .b8 	__local_depot0[40];
	.reg .b64 	%SP;
	.reg .b64 	%SPL;
	.reg .pred 	%p<25>;
	.reg .b32 	%r<329>;
	.reg .b64 	%rd<103>;

	mov.u64 	%SPL, __local_depot0;
	ld.param.u64 	%rd10, [_Z9radixSortPiS_im_param_0];
	ld.param.u64 	%rd11, [_Z9radixSortPiS_im_param_1];
	ld.param.u32 	%r35, [_Z9radixSortPiS_im_param_2];
	ld.param.u64 	%rd9, [_Z9radixSortPiS_im_param_3];
	cvta.to.global.u64 	%rd1, %rd10;
	cvta.to.global.u64 	%rd2, %rd11;
	add.u64 	%rd3, %SPL, 0;
	setp.lt.u64 	%p1, %rd9, 2;
	@%p1 bra 	$L__BB0_34;
	setp.lt.s32 	%p2, %r35, 1;
	@%p2 bra 	$L__BB0_34;
	and.b32  	%r1, %r35, 7;
	add.s32 	%r2, %r1, -1;
	and.b32  	%r3, %r35, 3;
	add.s32 	%r4, %r3, -1;
	and.b32  	%r5, %r35, 15;
	add.s32 	%r6, %r5, -1;
	and.b32  	%r7, %r35, 2147483640;
	and.b32  	%r8, %r35, 1;
	and.b32  	%r9, %r35, 2147483644;
	and.b32  	%r10, %r35, 2147483632;
	neg.s32 	%r11, %r7;
	mov.b32 	%r316, 1;
$L__BB0_3:
	setp.lt.u32 	%p3, %r35, 8;
	mov.b32 	%r327, 0;
	st.local.v2.u32 	[%rd3], {%r327, %r327};
	st.local.v2.u32 	[%rd3+8], {%r327, %r327};
	st.local.v2.u32 	[%rd3+16], {%r327, %r327};
	st.local.v2.u32 	[%rd3+24], {%r327, %r327};
	st.local.v2.u32 	[%rd3+32], {%r327, %r327};
	@%p3 bra 	$L__BB0_6;
	add.s64 	%rd102, %rd1, 16;
	mov.u32 	%r317, %r11;
$L__BB0_5:
	.pragma "nounroll";
	ld.global.u32 	%r38, [%rd102+-16];
	div.s32 	%r39, %r38, %r316;
	mul.hi.s32 	%r40, %r39, 1717986919;
	shr.u32 	%r41, %r40, 31;
	shr.s32 	%r42, %r40, 2;
	add.s32 	%r43, %r42, %r41;
	mul.lo.s32 	%r44, %r43, 10;
	sub.s32 	%r45, %r39, %r44;
	mul.wide.s32 	%rd13, %r45, 4;
	add.s64 	%rd14, %rd3, %rd13;
	ld.local.u32 	%r46, [%rd14];
	add.s32 	%r47, %r46, 1;
	st.local.u32 	[%rd14], %r47;
	ld.global.u32 	%r48, [%rd102+-12];
	div.s32 	%r49, %r48, %r316;
	mul.hi.s32 	%r50, %r49, 1717986919;
	shr.u32 	%r51, %r50, 31;
	shr.s32 	%r52, %r50, 2;
	add.s32 	%r53, %r52, %r51;
	mul.lo.s32 	%r54, %r53, 10;
	sub.s32 	%r55, %r49, %r54;
	mul.wide.s32 	%rd15, %r55, 4;
	add.s64 	%rd16, %rd3, %rd15;
	ld.local.u32 	%r56, [%rd16];
	add.s32 	%r57, %r56, 1;
	st.local.u32 	[%rd16], %r57;
	ld.global.u32 	%r58, [%rd102+-8];
	div.s32 	%r59, %r58, %r316;
	mul.hi.s32 	%r60, %r59, 1717986919;
	shr.u32 	%r61, %r60, 31;
	shr.s32 	%r62, %r60, 2;
	add.s32 	%r63, %r62, %r61;
	mul.lo.s32 	%r64, %r63, 10;
	sub.s32 	%r65, %r59, %r64;
	mul.wide.s32 	%rd17, %r65, 4;
	add.s64 	%rd18, %rd3, %rd17;
	ld.local.u32 	%r66, [%rd18];
	add.s32 	%r67, %r66, 1;
	st.local.u32 	[%rd18], %r67;
	ld.global.u32 	%r68, [%rd102+-4];
	div.s32 	%r69, %r68, %r316;
	mul.hi.s32 	%r70, %r69, 1717986919;
	shr.u32 	%r71, %r70, 31;
	shr.s32 	%r72, %r70, 2;
	add.s32 	%r73, %r72, %r71;
	mul.lo.s32 	%r74, %r73, 10;
	sub.s32 	%r75, %r69, %r74;
	mul.wide.s32 	%rd19, %r75, 4;
	add.s64 	%rd20, %rd3, %rd19;
	ld.local.u32 	%r76, [%rd20];
	add.s32 	%r77, %r76, 1;
	st.local.u32 	[%rd20], %r77;
	ld.global.u32 	%r78, [%rd102];
	div.s32 	%r79, %r78, %r316;
	mul.hi.s32 	%r80, %r79, 1717986919;
	shr.u32 	%r81, %r80, 31;
	shr.s32 	%r82, %r80, 2;
	add.s32 	%r83, %r82, %r81;
	mul.lo.s32 	%r84, %r83, 10;
	sub.s32 	%r85, %r79, %r84;
	mul.wide.s32 	%rd21, %r85, 4;
	add.s64 	%rd22, %rd3, %rd21;
	ld.local.u32 	%r86, [%rd22];
	add.s32 	%r87, %r86, 1;
	st.local.u32 	[%rd22], %r87;
	ld.global.u32 	%r88, [%rd102+4];
	div.s32 	%r89, %r88, %r316;
	mul.hi.s32 	%r90, %r89, 1717986919;
	shr.u32 	%r91, %r90, 31;
	shr.s32 	%r92, %r90, 2;
	add.s32 	%r93, %r92, %r91;
	mul.lo.s32 	%r94, %r93, 10;
	sub.s32 	%r95, %r89, %r94;
	mul.wide.s32 	%rd23, %r95, 4;
	add.s64 	%rd24, %rd3, %rd23;
	ld.local.u32 	%r96, [%rd24];
	add.s32 	%r97, %r96, 1;
	st.local.u32 	[%rd24], %r97;
	ld.global.u32 	%r98, [%rd102+8];
	div.s32 	%r99, %r98, %r316;
	mul.hi.s32 	%r100, %r99, 1717986919;
	shr.u32 	%r101, %r100, 31;
	shr.s32 	%r102, %r100, 2;
	add.s32 	%r103, %r102, %r101;
	mul.lo.s32 	%r104, %r103, 10;
	sub.s32 	%r105, %r99, %r104;
	mul.wide.s32 	%rd25, %r105, 4;
	add.s64 	%rd26, %rd3, %rd25;
	ld.local.u32 	%r106, [%rd26];
	add.s32 	%r107, %r106, 1;
	st.local.u32 	[%rd26], %r107;
	ld.global.u32 	%r108, [%rd102+12];
	div.s32 	%r109, %r108, %r316;
	mul.hi.s32 	%r110, %r109, 1717986919;
	shr.u32 	%r111, %r110, 31;
	shr.s32 	%r112, %r110, 2;
	add.s32 	%r113, %r112, %r111;
	mul.lo.s32 	%r114, %r113, 10;
	sub.s32 	%r115, %r109, %r114;
	mul.wide.s32 	%rd27, %r115, 4;
	add.s64 	%rd28, %rd3, %rd27;
	ld.local.u32 	%r116, [%rd28];
	add.s32 	%r117, %r116, 1;
	st.local.u32 	[%rd28], %r117;
	add.s32 	%r317, %r317, 8;
	add.s64 	%rd102, %rd102, 32;
	setp.eq.s32 	%p4, %r317, 0;
	mov.u32 	%r327, %r7;
	@%p4 bra 	$L__BB0_6;
	bra.uni 	$L__BB0_5;
$L__BB0_6:
	setp.eq.s32 	%p5, %r1, 0;
	@%p5 bra 	$L__BB0_14;
	setp.lt.u32 	%p6, %r2, 3;
	@%p6 bra 	$L__BB0_9;
	mul.wide.u32 	%rd29, %r327, 4;
	add.s64 	%rd30, %rd1, %rd29;
	ld.global.u32 	%r118, [%rd30];
	div.s32 	%r119, %r118, %r316;
	mul.hi.s32 	%r120, %r119, 1717986919;
	shr.u32 	%r121, %r120, 31;
	shr.s32 	%r122, %r120, 2;
	add.s32 	%r123, %r122, %r121;
	mul.lo.s32 	%r124, %r123, 10;
	sub.s32 	%r125, %r119, %r124;
	mul.wide.s32 	%rd31, %r125, 4;
	add.s64 	%rd32, %rd3, %rd31;
	ld.local.u32 	%r126, [%rd32];
	add.s32 	%r127, %r126, 1;
	st.local.u32 	[%rd32], %r127;
	ld.global.u32 	%r128, [%rd30+4];
	div.s32 	%r129, %r128, %r316;
	mul.hi.s32 	%r130, %r129, 1717986919;
	shr.u32 	%r131, %r130, 31;
	shr.s32 	%r132, %r130, 2;
	add.s32 	%r133, %r132, %r131;
	mul.lo.s32 	%r134, %r133, 10;
	sub.s32 	%r135, %r129, %r134;
	mul.wide.s32 	%rd33, %r135, 4;
	add.s64 	%rd34, %rd3, %rd33;
	ld.local.u32 	%r136, [%rd34];
	add.s32 	%r137, %r136, 1;
	st.local.u32 	[%rd34], %r137;
	ld.global.u32 	%r138, [%rd30+8];
	div.s32 	%r139, %r138, %r316;
	mul.hi.s32 	%r140, %r139, 1717986919;
	shr.u32 	%r141, %r140, 31;
	shr.s32 	%r142, %r140, 2;
	add.s32 	%r143, %r142, %r141;
	mul.lo.s32 	%r144, %r143, 10;
	sub.s32 	%r145, %r139, %r144;
	mul.wide.s32 	%rd35, %r145, 4;
	add.s64 	%rd36, %rd3, %rd35;
	ld.local.u32 	%r146, [%rd36];
	add.s32 	%r147, %r146, 1;
	st.local.u32 	[%rd36], %r147;
	ld.global.u32 	%r148, [%rd30+12];
	div.s32 	%r149, %r148, %r316;
	mul.hi.s32 	%r150, %r149, 1717986919;
	shr.u32 	%r151, %r150, 31;
	shr.s32 	%r152, %r150, 2;
	add.s32 	%r153, %r152, %r151;
	mul.lo.s32 	%r154, %r153, 10;
	sub.s32 	%r155, %r149, %r154;
	mul.wide.s32 	%rd37, %r155, 4;
	add.s64 	%rd38, %rd3, %rd37;
	ld.local.u32 	%r156, [%rd38];
	add.s32 	%r157, %r156, 1;
	st.local.u32 	[%rd38], %r157;
	add.s32 	%r327, %r327, 4;
$L__BB0_9:
	setp.eq.s32 	%p7, %r3, 0;
	@%p7 bra 	$L__BB0_14;
	setp.eq.s32 	%p8, %r4, 0;
	@%p8 bra 	$L__BB0_12;
	mul.wide.u32 	%rd39, %r327, 4;
	add.s64 	%rd40, %rd1, %rd39;
	ld.global.u32 	%r158, [%rd40];
	div.s32 	%r159, %r158, %r316;
	mul.hi.s32 	%r160, %r159, 1717986919;
	shr.u32 	%r161, %r160, 31;
	shr.s32 	%r162, %r160, 2;
	add.s32 	%r163, %r162, %r161;
	mul.lo.s32 	%r164, %r163, 10;
	sub.s32 	%r165, %r159, %r164;
	mul.wide.s32 	%rd41, %r165, 4;
	add.s64 	%rd42, %rd3, %rd41;
	ld.local.u32 	%r166, [%rd42];
	add.s32 	%r167, %r166, 1;
	st.local.u32 	[%rd42], %r167;
	ld.global.u32 	%r168, [%rd40+4];
	div.s32 	%r169, %r168, %r316;
	mul.hi.s32 	%r170, %r169, 1717986919;
	shr.u32 	%r171, %r170, 31;
	shr.s32 	%r172, %r170, 2;
	add.s32 	%r173, %r172, %r171;
	mul.lo.s32 	%r174, %r173, 10;
	sub.s32 	%r175, %r169, %r174;
	mul.wide.s32 	%rd43, %r175, 4;
	add.s64 	%rd44, %rd3, %rd43;
	ld.local.u32 	%r176, [%rd44];
	add.s32 	%r177, %r176, 1;
	st.local.u32 	[%rd44], %r177;
	add.s32 	%r327, %r327, 2;
$L__BB0_12:
	setp.eq.s32 	%p9, %r8, 0;
	@%p9 bra 	$L__BB0_14;
	mul.wide.u32 	%rd45, %r327, 4;
	add.s64 	%rd46, %rd1, %rd45;
	ld.global.u32 	%r178, [%rd46];
	div.s32 	%r179, %r178, %r316;
	mul.hi.s32 	%r180, %r179, 1717986919;
	shr.u32 	%r181, %r180, 31;
	shr.s32 	%r182, %r180, 2;
	add.s32 	%r183, %r182, %r181;
	mul.lo.s32 	%r184, %r183, 10;
	sub.s32 	%r185, %r179, %r184;
	mul.wide.s32 	%rd47, %r185, 4;
	add.s64 	%rd48, %rd3, %rd47;
	ld.local.u32 	%r186, [%rd48];
	add.s32 	%r187, %r186, 1;
	st.local.u32 	[%rd48], %r187;
$L__BB0_14:
	setp.lt.u32 	%p10, %r35, 4;
	ld.local.v2.u32 	{%r188, %r189}, [%rd3];
	add.s32 	%r190, %r189, %r188;
	st.local.u32 	[%rd3+4], %r190;
	ld.local.v2.u32 	{%r191, %r192}, [%rd3+8];
	add.s32 	%r193, %r191, %r190;
	add.s32 	%r194, %r192, %r193;
	st.local.v2.u32 	[%rd3+8], {%r193, %r194};
	ld.local.v2.u32 	{%r195, %r196}, [%rd3+16];
	add.s32 	%r197, %r195, %r194;
	add.s32 	%r198, %r196, %r197;
	st.local.v2.u32 	[%rd3+16], {%r197, %r198};
	ld.local.v2.u32 	{%r199, %r200}, [%rd3+24];
	add.s32 	%r201, %r199, %r198;
	add.s32 	%r202, %r200, %r201;
	st.local.v2.u32 	[%rd3+24], {%r201, %r202};
	ld.local.v2.u32 	{%r203, %r204}, [%rd3+32];
	add.s32 	%r205, %r203, %r202;
	add.s32 	%r206, %r204, %r205;
	st.local.v2.u32 	[%rd3+32], {%r205, %r206};
	mov.u32 	%r324, %r35;
	@%p10 bra 	$L__BB0_17;
	mov.b32 	%r319, 0;
	mov.u32 	%r324, %r35;
$L__BB0_16:
	.pragma "nounroll";
	add.s32 	%r208, %r324, -1;
	mul.wide.u32 	%rd49, %r208, 4;
	add.s64 	%rd50, %rd1, %rd49;
	ld.global.u32 	%r209, [%rd50];
	div.s32 	%r210, %r209, %r316;
	mul.hi.s32 	%r211, %r210, 1717986919;
	shr.u32 	%r212, %r211, 31;
	shr.s32 	%r213, %r211, 2;
	add.s32 	%r214, %r213, %r212;
	mul.lo.s32 	%r215, %r214, 10;
	sub.s32 	%r216, %r210, %r215;
	mul.wide.s32 	%rd51, %r216, 4;
	add.s64 	%rd52, %rd3, %rd51;
	ld.local.u32 	%r217, [%rd52];
	add.s32 	%r218, %r217, -1;
	mul.wide.s32 	%rd53, %r217, 4;
	add.s64 	%rd54, %rd2, %rd53;
	st.global.u32 	[%rd54+-4], %r209;
	st.local.u32 	[%rd52], %r218;
	add.s32 	%r219, %r324, -2;
	mul.wide.u32 	%rd55, %r219, 4;
	add.s64 	%rd56, %rd1, %rd55;
	ld.global.u32 	%r220, [%rd56];
	div.s32 	%r221, %r220, %r316;
	mul.hi.s32 	%r222, %r221, 1717986919;
	shr.u32 	%r223, %r222, 31;
	shr.s32 	%r224, %r222, 2;
	add.s32 	%r225, %r224, %r223;
	mul.lo.s32 	%r226, %r225, 10;
	sub.s32 	%r227, %r221, %r226;
	mul.wide.s32 	%rd57, %r227, 4;
	add.s64 	%rd58, %rd3, %rd57;
	ld.local.u32 	%r228, [%rd58];
	add.s32 	%r229, %r228, -1;
	mul.wide.s32 	%rd59, %r228, 4;
	add.s64 	%rd60, %rd2, %rd59;
	st.global.u32 	[%rd60+-4], %r220;
	st.local.u32 	[%rd58], %r229;
	add.s32 	%r230, %r324, -3;
	mul.wide.u32 	%rd61, %r230, 4;
	add.s64 	%rd62, %rd1, %rd61;
	ld.global.u32 	%r231, [%rd62];
	div.s32 	%r232, %r231, %r316;
	mul.hi.s32 	%r233, %r232, 1717986919;
	shr.u32 	%r234, %r233, 31;
	shr.s32 	%r235, %r233, 2;
	add.s32 	%r236, %r235, %r234;
	mul.lo.s32 	%r237, %r236, 10;
	sub.s32 	%r238, %r232, %r237;
	mul.wide.s32 	%rd63, %r238, 4;
	add.s64 	%rd64, %rd3, %rd63;
	ld.local.u32 	%r239, [%rd64];
	add.s32 	%r240, %r239, -1;
	mul.wide.s32 	%rd65, %r239, 4;
	add.s64 	%rd66, %rd2, %rd65;
	st.global.u32 	[%rd66+-4], %r231;
	st.local.u32 	[%rd64], %r240;
	add.s32 	%r324, %r324, -4;
	mul.wide.u32 	%rd67, %r324, 4;
	add.s64 	%rd68, %rd1, %rd67;
	ld.global.u32 	%r241, [%rd68];
	div.s32 	%r242, %r241, %r316;
	mul.hi.s32 	%r243, %r242, 1717986919;
	shr.u32 	%r244, %r243, 31;
	shr.s32 	%r245, %r243, 2;
	add.s32 	%r246, %r245, %r244;
	mul.lo.s32 	%r247, %r246, 10;
	sub.s32 	%r248, %r242, %r247;
	mul.wide.s32 	%rd69, %r248, 4;
	add.s64 	%rd70, %rd3, %rd69;
	ld.local.u32 	%r249, [%rd70];
	add.s32 	%r250, %r249, -1;
	mul.wide.s32 	%rd71, %r249, 4;
	add.s64 	%rd72, %rd2, %rd71;
	st.global.u32 	[%rd72+-4], %r241;
	st.local.u32 	[%rd70], %r250;
	add.s32 	%r319, %r319, 4;
	setp.eq.s32 	%p11, %r319, %r9;
	@%p11 bra 	$L__BB0_17;
	bra.uni 	$L__BB0_16;
$L__BB0_17:
	setp.eq.s32 	%p12, %r3, 0;
	@%p12 bra 	$L__BB0_22;
	setp.eq.s32 	%p13, %r4, 0;
	@%p13 bra 	$L__BB0_20;
	add.s32 	%r251, %r324, -1;
	mul.wide.u32 	%rd73, %r251, 4;
	add.s64 	%rd74, %rd1, %rd73;
	ld.global.u32 	%r252, [%rd74];
	div.s32 	%r253, %r252, %r316;
	mul.hi.s32 	%r254, %r253, 1717986919;
	shr.u32 	%r255, %r254, 31;
	shr.s32 	%r256, %r254, 2;
	add.s32 	%r257, %r256, %r255;
	mul.lo.s32 	%r258, %r257, 10;
	sub.s32 	%r259, %r253, %r258;
	mul.wide.s32 	%rd75, %r259, 4;
	add.s64 	%rd76, %rd3, %rd75;
	ld.local.u32 	%r260, [%rd76];
	add.s32 	%r261, %r260, -1;
	mul.wide.s32 	%rd77, %r260, 4;
	add.s64 	%rd78, %rd2, %rd77;
	st.global.u32 	[%rd78+-4], %r252;
	st.local.u32 	[%rd76], %r261;
	add.s32 	%r324, %r324, -2;
	mul.wide.u32 	%rd79, %r324, 4;
	add.s64 	%rd80, %rd1, %rd79;
	ld.global.u32 	%r262, [%rd80];
	div.s32 	%r263, %r262, %r316;
	mul.hi.s32 	%r264, %r263, 1717986919;
	shr.u32 	%r265, %r264, 31;
	shr.s32 	%r266, %r264, 2;
	add.s32 	%r267, %r266, %r265;
	mul.lo.s32 	%r268, %r267, 10;
	sub.s32 	%r269, %r263, %r268;
	mul.wide.s32 	%rd81, %r269, 4;
	add.s64 	%rd82, %rd3, %rd81;
	ld.local.u32 	%r270, [%rd82];
	add.s32 	%r271, %r270, -1;
	mul.wide.s32 	%rd83, %r270, 4;
	add.s64 	%rd84, %rd2, %rd83;
	st.global.u32 	[%rd84+-4], %r262;
	st.local.u32 	[%rd82], %r271;
$L__BB0_20:
	setp.eq.s32 	%p14, %r8, 0;
	@%p14 bra 	$L__BB0_22;
	add.s32 	%r272, %r324, -1;
	mul.wide.u32 	%rd85, %r272, 4;
	add.s64 	%rd86, %rd1, %rd85;
	ld.global.u32 	%r273, [%rd86];
	div.s32 	%r274, %r273, %r316;
	mul.hi.s32 	%r275, %r274, 1717986919;
	shr.u32 	%r276, %r275, 31;
	shr.s32 	%r277, %r275, 2;
	add.s32 	%r278, %r277, %r276;
	mul.lo.s32 	%r279, %r278, 10;
	sub.s32 	%r280, %r274, %r279;
	mul.wide.s32 	%rd87, %r280, 4;
	add.s64 	%rd88, %rd3, %rd87;
	ld.local.u32 	%r281, [%rd88];
	add.s32 	%r282, %r281, -1;
	mul.wide.s32 	%rd89, %r281, 4;
	add.s64 	%rd90, %rd2, %rd89;
	st.global.u32 	[%rd90+-4], %r273;
	st.local.u32 	[%rd88], %r282;
$L__BB0_22:
	setp.lt.u32 	%p15, %r35, 16;
	mov.b32 	%r322, 0;
	@%p15 bra 	$L__BB0_23;
	bra.uni 	$L__BB0_35;
$L__BB0_23:
	setp.eq.s32 	%p17, %r5, 0;
	@%p17 bra 	$L__BB0_33;
	setp.lt.u32 	%p18, %r6, 7;
	@%p18 bra 	$L__BB0_26;
	mul.wide.u32 	%rd94, %r322, 4;
	add.s64 	%rd95, %rd2, %rd94;
	ld.global.u32 	%r301, [%rd95];
	add.s64 	%rd96, %rd1, %rd94;
	st.global.u32 	[%rd96], %r301;
	ld.global.u32 	%r302, [%rd95+4];
	st.global.u32 	[%rd96+4], %r302;
	ld.global.u32 	%r303, [%rd95+8];
	st.global.u32 	[%rd96+8], %r303;
	ld.global.u32 	%r304, [%rd95+12];
	st.global.u32 	[%rd96+12], %r304;
	ld.global.u32 	%r305, [%rd95+16];
	st.global.u32 	[%rd96+16], %r305;
	ld.global.u32 	%r306, [%rd95+20];
	st.global.u32 	[%rd96+20], %r306;
	ld.global.u32 	%r307, [%rd95+24];
	st.global.u32 	[%rd96+24], %r307;
	ld.global.u32 	%r308, [%rd95+28];
	st.global.u32 	[%rd96+28], %r308;
	add.s32 	%r322, %r322, 8;
$L__BB0_26:
	setp.eq.s32 	%p19, %r1, 0;
	@%p19 bra 	$L__BB0_33;
	setp.lt.u32 	%p20, %r2, 3;
	@%p20 bra 	$L__BB0_29;
	mul.wide.u32 	%rd97, %r322, 4;
	add.s64 	%rd98, %rd2, %rd97;
	ld.global.u32 	%r309, [%rd98];
	add.s64 	%rd99, %rd1, %rd97;
	st.global.u32 	[%rd99], %r309;
	ld.global.u32 	%r310, [%rd98+4];
	st.global.u32 	[%rd99+4], %r310;
	ld.global.u32 	%r311, [%rd98+8];
	st.global.u32 	[%rd99+8], %r311;
	ld.global.u32 	%r312, [%rd98+12];
	st.global.u32 	[%rd99+12], %r312;
	add.s32 	%r322, %r322, 4;
$L__BB0_29:
	setp.eq.s32 	%p21, %r3, 0;
	@%p21 bra 	$L__BB0_33;
	setp.eq.s32 	%p22, %r3, 1;
	mul.wide.u32 	%rd100, %r322, 4;
	add.s64 	%rd7, %rd2, %rd100;
	ld.global.u32 	%r313, [%rd7];
	add.s64 	%rd8, %rd1, %rd100;
	st.global.u32 	[%rd8], %r313;
	@%p22 bra 	$L__BB0_33;
	setp.eq.s32 	%p23, %r3, 2;
	ld.global.u32 	%r314, [%rd7+4];
	st.global.u32 	[%rd8+4], %r314;
	@%p23 bra 	$L__BB0_33;
	ld.global.u32 	%r315, [%rd7+8];
	st.global.u32 	[%rd8+8], %r315;
$L__BB0_33:
	mul.lo.s32 	%r316, %r316, 10;
	cvt.u64.u32 	%rd101, %r316;
	setp.gt.u64 	%p24, %rd9, %rd101;
	@%p24 bra 	$L__BB0_3;
$L__BB0_34:
	ret;
$L__BB0_35:
	mov.b32 	%r320, 0;
$L__BB0_36:
	.pragma "nounroll";
	mul.wide.u32 	%rd91, %r320, 4;
	add.s64 	%rd92, %rd2, %rd91;
	ld.global.u32 	%r285, [%rd92];
	add.s64 	%rd93, %rd1, %rd91;
	st.global.u32 	[%rd93], %r285;
	ld.global.u32 	%r286, [%rd92+4];
	st.global.u32 	[%rd93+4], %r286;
	ld.global.u32 	%r287, [%rd92+8];
	st.global.u32 	[%rd93+8], %r287;
	ld.global.u32 	%r288, [%rd92+12];
	st.global.u32 	[%rd93+12], %r288;
	ld.global.u32 	%r289, [%rd92+16];
	st.global.u32 	[%rd93+16], %r289;
	ld.global.u32 	%r290, [%rd92+20];
	st.global.u32 	[%rd93+20], %r290;
	ld.global.u32 	%r291, [%rd92+24];
	st.global.u32 	[%rd93+24], %r291;
	ld.global.u32 	%r292, [%rd92+28];
	st.global.u32 	[%rd93+28], %r292;
	ld.global.u32 	%r293, [%rd92+32];
	st.global.u32 	[%rd93+32], %r293;
	ld.global.u32 	%r294, [%rd92+36];
	st.global.u32 	[%rd93+36], %r294;
	ld.global.u32 	%r295, [%rd92+40];
	st.global.u32 	[%rd93+40], %r295;
	ld.global.u32 	%r296, [%rd92+44];
	st.global.u32 	[%rd93+44], %r296;
	ld.global.u32 	%r297, [%rd92+48];
	st.global.u32 	[%rd93+48], %r297;
	ld.global.u32 	%r298, [%rd92+52];
	st.global.u32 	[%rd93+52], %r298;
	ld.global.u32 	%r299, [%rd92+56];
	st.global.u32 	[%rd93+56], %r299;
	ld.global.u32 	%r300, [%rd92+60];
	st.global.u32 	[%rd93+60], %r300;
	add.s32 	%r320, %r320, 16;
	setp.eq.s32 	%p16, %r320, %r10;
	mov.u32 	%r322, %r10;
	@%p16 bra 	$L__BB0_23;
	bra.uni 	$L__BB0_36;

}
	// .globl	_ZN3cub18CUB_300001_SM_10006detail11EmptyKernelIvEEvv
.visible .entry _ZN3cub18CUB_300001_SM_10006detail11EmptyKernelIvEEvv()
{


	ret;

}


// ===== COMPILED SASS (sm_100) =====

	.target	sm_100

	.elftype	@"ET_EXEC"


//--------------------- .note.nv.tkinfo           --------------------------
	.section	.note.nv.tkinfo,"",@"SHT_NOTE"
	.sectionflags	@"SHF_NOTE_NV_TKINFO"
	.tkinfo
        /*0018*/ 	.word	0x00000002
        /*0030*/ 	.string	""
        /*0030*/ 	.string	"ptxas"
        /*0030*/ 	.string	"Cuda compilation tools, release 13.0, V13.0.88"
        /*0030*/ 	.string	"Build cuda_13.0.r13.0/compiler.36424714_0"
        /*0030*/ 	.string	"-arch sm_100 -m 64 "



//--------------------- .note.nv.cuinfo           --------------------------
	.section	.note.nv.cuinfo,"",@"SHT_NOTE"
	.sectionflags	@"SHF_NOTE_NV_CUINFO"
        /*0018*/ 	.short	0x0002
        /*001a*/ 	.short	0x0064
        /*001c*/ 	.short	0x0082
	.zero		2


//--------------------- .nv.info                  --------------------------
	.section	.nv.info,"",@"SHT_CUDA_INFO"
	.align	4


	//----- nvinfo : EIATTR_REGCOUNT
	.align		4
        /*0000*/ 	.byte	0x04, 0x2f
        /*0002*/ 	.short	(.L_44 - .L_43)
	.align		4
.L_43:
        /*0004*/ 	.word	index@(_Z9radixSortPiS_im)
        /*0008*/ 	.word	0x00000027


	//----- nvinfo : EIATTR_FRAME_SIZE
	.align		4
.L_44:
        /*000c*/ 	.byte	0x04, 0x11
        /*000e*/ 	.short	(.L_46 - .L_45)
	.align		4
.L_45:
        /*0010*/ 	.word	index@(_Z9radixSortPiS_im)
        /*0014*/ 	.word	0x00000000


	//----- nvinfo : EIATTR_REGCOUNT
	.align		4
.L_46:
        /*0018*/ 	.byte	0x04, 0x2f
        /*001a*/ 	.short	(.L_48 - .L_47)
	.align		4
.L_47:
        /*001c*/ 	.word	index@(_ZN3cub18CUB_300001_SM_10006detail11EmptyKernelIvEEvv)
        /*0020*/ 	.word	0x00000004


	//----- nvinfo : EIATTR_FRAME_SIZE
	.align		4
.L_48:
        /*0024*/ 	.byte	0x04, 0x11
        /*0026*/ 	.short	(.L_50 - .L_49)
	.align		4
.L_49:
        /*0028*/ 	.word	index@(_ZN3cub18CUB_300001_SM_10006detail11EmptyKernelIvEEvv)
        /*002c*/ 	.word	0x00000000


	//----- nvinfo : EIATTR_MIN_STACK_SIZE
	.align		4
.L_50:
        /*0030*/ 	.byte	0x04, 0x12
        /*0032*/ 	.short	(.L_52 - .L_51)
	.align		4
.L_51:
        /*0034*/ 	.word	index@(_ZN3cub18CUB_300001_SM_10006detail11EmptyKernelIvEEvv)
        /*0038*/ 	.word	0x00000000


	//----- nvinfo : EIATTR_MIN_STACK_SIZE
	.align		4
.L_52:
        /*003c*/ 	.byte	0x04, 0x12
        /*003e*/ 	.short	(.L_54 - .L_53)
	.align		4
.L_53:
        /*0040*/ 	.word	index@(_Z9radixSortPiS_im)
        /*0044*/ 	.word	0x00000000
.L_54:


//--------------------- .nv.compat                --------------------------
	.section	.nv.compat,"",@"SHT_CUDA_COMPAT_INFO"
	.align	4
        /*0000*/ 	.byte	0x02, 0x09, 0x00, 0x00, 0x02, 0x02, 0x01, 0x00, 0x02, 0x05, 0x05, 0x00, 0x03, 0x07, 0x01, 0x01
        /*0010*/ 	.byte	0x02, 0x03, 0x00, 0x00, 0x02, 0x06, 0x01, 0x00, 0x04, 0x0b, 0x08, 0x00, 0x09, 0x00, 0x00, 0x00
        /*0020*/ 	.byte	0x00, 0x00, 0x00, 0x00


//--------------------- .nv.info._ZN3cub18CUB_300001_SM_10006detail11EmptyKernelIvEEvv --------------------------
	.section	.nv.info._ZN3cub18CUB_300001_SM_10006detail11EmptyKernelIvEEvv,"",@"SHT_CUDA_INFO"
	.sectionflags	@""
	.align	4


	//----- nvinfo : EIATTR_CUDA_API_VERSION
	.align		4
        /*0000*/ 	.byte	0x04, 0x37
        /*0002*/ 	.short	(.L_56 - .L_55)
.L_55:
        /*0004*/ 	.word	0x00000082


	//----- nvinfo : EIATTR_SPARSE_MMA_MASK
	.align		4
.L_56:
        /*0008*/ 	.byte	0x03, 0x50
        /*000a*/ 	.short	0x0000


	//----- nvinfo : EIATTR_MAXREG_COUNT
	.align		4
        /*000c*/ 	.byte	0x03, 0x1b
        /*000e*/ 	.short	0x00ff


	//----- nvinfo : EIATTR_MERCURY_ISA_VERSION
	.align		4
        /*0010*/ 	.byte	0x03, 0x5f
        /*0012*/ 	.short	0x0101


	//----- nvinfo : EIATTR_VRC_CTA_INIT_COUNT
	.align		4
        /*0014*/ 	.byte	0x02, 0x4a
	.zero		1
	.zero		1


	//----- nvinfo : EIATTR_EXIT_INSTR_OFFSETS
	.align		4
        /*0018*/ 	.byte	0x04, 0x1c
        /*001a*/ 	.short	(.L_58 - .L_57)


	//   ....[0]....
.L_57:
        /*001c*/ 	.word	0x00000010


	//----- nvinfo : EIATTR_SW_WAR
	.align		4
.L_58:
        /*0020*/ 	.byte	0x04, 0x36
        /*0022*/ 	.short	(.L_60 - .L_59)
.L_59:
        /*0024*/ 	.word	0x00000008
.L_60:


//--------------------- .nv.info._Z9radixSortPiS_im --------------------------
	.section	.nv.info._Z9radixSortPiS_im,"",@"SHT_CUDA_INFO"
	.sectionflags	@""
	.align	4


	//----- nvinfo : EIATTR_CUDA_API_VERSION
	.align		4
        /*0000*/ 	.byte	0x04, 0x37
        /*0002*/ 	.short	(.L_62 - .L_61)
.L_61:
        /*0004*/ 	.word	0x00000082


	//----- nvinfo : EIATTR_KPARAM_INFO
	.align		4
.L_62:
        /*0008*/ 	.byte	0x04, 0x17
        /*000a*/ 	.short	(.L_64 - .L_63)
.L_63:
        /*000c*/ 	.word	0x00000000
        /*0010*/ 	.short	0x0003
        /*0012*/ 	.short	0x0018
        /*0014*/ 	.byte	0x00, 0xf0, 0x21, 0x00


	//----- nvinfo : EIATTR_KPARAM_INFO
	.align		4
.L_64:
        /*0018*/ 	.byte	0x04, 0x17
        /*001a*/ 	.short	(.L_66 - .L_65)
.L_65:
        /*001c*/ 	.word	0x00000000
        /*0020*/ 	.short	0x0002
        /*0022*/ 	.short	0x0010
        /*0024*/ 	.byte	0x00, 0xf0, 0x11, 0x00


	//----- nvinfo : EIATTR_KPARAM_INFO
	.align		4
.L_66:
        /*0028*/ 	.byte	0x04, 0x17
        /*002a*/ 	.short	(.L_68 - .L_67)
.L_67:
        /*002c*/ 	.word	0x00000000
        /*0030*/ 	.short	0x0001
        /*0032*/ 	.short	0x0008
        /*0034*/ 	.byte	0x00, 0xf5, 0x21, 0x00


	//----- nvinfo : EIATTR_KPARAM_INFO
	.align		4
.L_68:
        /*0038*/ 	.byte	0x04, 0x17
        /*003a*/ 	.short	(.L_70 - .L_69)
.L_69:
        /*003c*/ 	.word	0x00000000
        /*0040*/ 	.short	0x0000
        /*0042*/ 	.short	0x0000
        /*0044*/ 	.byte	0x00, 0xf5, 0x21, 0x00


	//----- nvinfo : EIATTR_SPARSE_MMA_MASK
	.align		4
.L_70:
        /*0048*/ 	.byte	0x03, 0x50
        /*004a*/ 	.short	0x0000


	//----- nvinfo : EIATTR_MAXREG_COUNT
	.align		4
        /*004c*/ 	.byte	0x03, 0x1b
        /*004e*/ 	.short	0x00ff


	//----- nvinfo : EIATTR_MERCURY_ISA_VERSION
	.align		4
        /*0050*/ 	.byte	0x03, 0x5f
        /*0052*/ 	.short	0x0101


	//----- nvinfo : EIATTR_VRC_CTA_INIT_COUNT
	.align		4
        /*0054*/ 	.byte	0x02, 0x4a
	.zero		1
	.zero		1


	//----- nvinfo : EIATTR_EXIT_INSTR_OFFSETS
	.align		4
        /*0058*/ 	.byte	0x04, 0x1c
        /*005a*/ 	.short	(.L_72 - .L_71)


	//   ....[0]....
.L_71:
        /*005c*/ 	.word	0x00000040


	//   ....[1]....
        /*0060*/ 	.word	0x00000070


	//   ....[2]....
        /*0064*/ 	.word	0x000066b0


	//----- nvinfo : EIATTR_CBANK_PARAM_SIZE
	.align		4
.L_72:
        /*0068*/ 	.byte	0x03, 0x19
        /*006a*/ 	.short	0x0020


	//----- nvinfo : EIATTR_PARAM_CBANK
	.align		4
        /*006c*/ 	.byte	0x04, 0x0a
        /*006e*/ 	.short	(.L_74 - .L_73)
	.align		4
.L_73:
        /*0070*/ 	.word	index@(.nv.constant0._Z9radixSortPiS_im)
        /*0074*/ 	.short	0x0380
        /*0076*/ 	.short	0x0020


	//----- nvinfo : EIATTR_SW_WAR
	.align		4
.L_74:
        /*0078*/ 	.byte	0x04, 0x36
        /*007a*/ 	.short	(.L_76 - .L_75)
.L_75:
        /*007c*/ 	.word	0x00000008
.L_76:


//--------------------- .nv.callgraph             --------------------------
	.section	.nv.callgraph,"",@"SHT_CUDA_CALLGRAPH"
	.align	4
	.sectionentsize	8
	.align		4
        /*0000*/ 	.word	0x00000000
	.align		4
        /*0004*/ 	.word	0xffffffff
	.align		4
        /*0008*/ 	.word	0x00000000
	.align		4
        /*000c*/ 	.word	0xfffffffe
	.align		4
        /*0010*/ 	.word	0x00000000
	.align		4
        /*0014*/ 	.word	0xfffffffd
	.align		4
        /*0018*/ 	.word	0x00000000
	.align		4
        /*001c*/ 	.word	0xfffffffc


//--------------------- .nv.constant4             --------------------------
	.section	.nv.constant4,"a",@progbits
	.align	8
	.align		8
.nv.constant4:
        /*0000*/ 	.dword	_ZN34_INTERNAL_63092281_4_k_cu_7916f4774cuda3std3__45__cpo5beginE
	.align		8
        /*0008*/ 	.dword	_ZN34_INTERNAL_63092281_4_k_cu_7916f4774cuda3std3__45__cpo3endE
	.align		8
        /*0010*/ 	.dword	_ZN34_INTERNAL_63092281_4_k_cu_7916f4774cuda3std3__45__cpo6cbeginE
	.align		8
        /*0018*/ 	.dword	_ZN34_INTERNAL_63092281_4_k_cu_7916f4774cuda3std3__45__cpo4cendE
	.align		8
        /*0020*/ 	.dword	_ZN34_INTERNAL_63092281_4_k_cu_7916f4774cuda3std3__45__cpo6rbeginE
	.align		8
        /*0028*/ 	.dword	_ZN34_INTERNAL_63092281_4_k_cu_7916f4774cuda3std3__45__cpo4rendE
	.align		8
        /*0030*/ 	.dword	_ZN34_INTERNAL_63092281_4_k_cu_7916f4774cuda3std3__45__cpo7crbeginE
	.align		8
        /*0038*/ 	.dword	_ZN34_INTERNAL_63092281_4_k_cu_7916f4774cuda3std3__45__cpo5crendE
	.align		8
        /*0040*/ 	.dword	_ZN34_INTERNAL_63092281_4_k_cu_7916f4774cuda3std3__436_GLOBAL__N__63092281_4_k_cu_7916f4776ignoreE
	.align		8
        /*0048*/ 	.dword	_ZN34_INTERNAL_63092281_4_k_cu_7916f4774cuda3std3__419piecewise_constructE
	.align		8
        /*0050*/ 	.dword	_ZN34_INTERNAL_63092281_4_k_cu_7916f4774cuda3std3__48in_placeE
	.align		8
        /*0058*/ 	.dword	_ZN34_INTERNAL_63092281_4_k_cu_7916f4774cuda3std3__420unreachable_sentinelE
	.align		8
        /*0060*/ 	.dword	_ZN34_INTERNAL_63092281_4_k_cu_7916f4774cuda3std3__47nulloptE
	.align		8
        /*0068*/ 	.dword	_ZN34_INTERNAL_63092281_4_k_cu_7916f4774cuda3std3__48unexpectE
	.align		8
        /*0070*/ 	.dword	_ZN34_INTERNAL_63092281_4_k_cu_7916f4774cuda3std6ranges3__45__cpo4swapE
	.align		8
        /*0078*/ 	.dword	_ZN34_INTERNAL_63092281_4_k_cu_7916f4774cuda3std6ranges3__45__cpo9iter_moveE
	.align		8
        /*0080*/ 	.dword	_ZN34_INTERNAL_63092281_4_k_cu_7916f4774cuda3std6ranges3__45__cpo5beginE
	.align		8
        /*0088*/ 	.dword	_ZN34_INTERNAL_63092281_4_k_cu_7916f4774cuda3std6ranges3__45__cpo3endE
	.align		8
        /*0090*/ 	.dword	_ZN34_INTERNAL_63092281_4_k_cu_7916f4774cuda3std6ranges3__45__cpo6cbeginE
	.align		8
        /*0098*/ 	.dword	_ZN34_INTERNAL_63092281_4_k_cu_7916f4774cuda3std6ranges3__45__cpo4cendE
	.align		8
        /*00a0*/ 	.dword	_ZN34_INTERNAL_63092281_4_k_cu_7916f4774cuda3std6ranges3__45__cpo7advanceE
	.align		8
        /*00a8*/ 	.dword	_ZN34_INTERNAL_63092281_4_k_cu_7916f4774cuda3std6ranges3__45__cpo9iter_swapE
	.align		8
        /*00b0*/ 	.dword	_ZN34_INTERNAL_63092281_4_k_cu_7916f4774cuda3std6ranges3__45__cpo4nextE
	.align		8
        /*00b8*/ 	.dword	_ZN34_INTERNAL_63092281_4_k_cu_7916f4774cuda3std6ranges3__45__cpo4prevE
	.align		8
        /*00c0*/ 	.dword	_ZN34_INTERNAL_63092281_4_k_cu_7916f4774cuda3std6ranges3__45__cpo4dataE
	.align		8
        /*00c8*/ 	.dword	_ZN34_INTERNAL_63092281_4_k_cu_7916f4774cuda3std6ranges3__45__cpo5cdataE
	.align		8
        /*00d0*/ 	.dword	_ZN34_INTERNAL_63092281_4_k_cu_7916f4774cuda3std6ranges3__45__cpo4sizeE
	.align		8
        /*00d8*/ 	.dword	_ZN34_INTERNAL_63092281_4_k_cu_7916f4774cuda3std6ranges3__45__cpo5ssizeE
	.align		8
        /*00e0*/ 	.dword	_ZN34_INTERNAL_63092281_4_k_cu_7916f4774cuda3std6ranges3__45__cpo8distanceE
	.align		8
        /*00e8*/ 	.dword	_ZN34_INTERNAL_63092281_4_k_cu_7916f4776thrust24THRUST_300001_SM_1000_NS8cuda_cub3parE
	.align		8
        /*00f0*/ 	.dword	_ZN34_INTERNAL_63092281_4_k_cu_7916f4776thrust24THRUST_300001_SM_1000_NS8cuda_cub10par_nosyncE
	.align		8
        /*00f8*/ 	.dword	_ZN34_INTERNAL_63092281_4_k_cu_7916f4776thrust24THRUST_300001_SM_1000_NS6system6detail10sequential3seqE
	.align		8
        /*0100*/ 	.dword	_ZN34_INTERNAL_63092281_4_k_cu_7916f4776thrust24THRUST_300001_SM_1000_NS12placeholders2_1E
	.align		8
        /*0108*/ 	.dword	_ZN34_INTERNAL_63092281_4_k_cu_7916f4776thrust24THRUST_300001_SM_1000_NS12placeholders2_2E
	.align		8
        /*0110*/ 	.dword	_ZN34_INTERNAL_63092281_4_k_cu_7916f4776thrust24THRUST_300001_SM_1000_NS12placeholders2_3E
	.align		8
        /*0118*/ 	.dword	_ZN34_INTERNAL_63092281_4_k_cu_7916f4776thrust24THRUST_300001_SM_1000_NS12placeholders2_4E
	.align		8
        /*0120*/ 	.dword	_ZN34_INTERNAL_63092281_4_k_cu_7916f4776thrust24THRUST_300001_SM_1000_NS12placeholders2_5E
	.align		8
        /*0128*/ 	.dword	_ZN34_INTERNAL_63092281_4_k_cu_7916f4776thrust24THRUST_300001_SM_1000_NS12placeholders2_6E
	.align		8
        /*0130*/ 	.dword	_ZN34_INTERNAL_63092281_4_k_cu_7916f4776thrust24THRUST_300001_SM_1000_NS12placeholders2_7E
	.align		8
        /*0138*/ 	.dword	_ZN34_INTERNAL_63092281_4_k_cu_7916f4776thrust24THRUST_300001_SM_1000_NS12placeholders2_8E
	.align		8
        /*0140*/ 	.dword	_ZN34_INTERNAL_63092281_4_k_cu_7916f4776thrust24THRUST_300001_SM_1000_NS12placeholders2_9E
	.align		8
        /*0148*/ 	.dword	_ZN34_INTERNAL_63092281_4_k_cu_7916f4776thrust24THRUST_300001_SM_1000_NS12placeholders3_10E
	.align		8
        /*0150*/ 	.dword	_ZN34_INTERNAL_63092281_4_k_cu_7916f4776thrust24THRUST_300001_SM_1000_NS3seqE


//--------------------- .text._ZN3cub18CUB_300001_SM_10006detail11EmptyKernelIvEEvv --------------------------
	.section	.text._ZN3cub18CUB_300001_SM_10006detail11EmptyKernelIvEEvv,"ax",@progbits
	.align	128
        .global         _ZN3cub18CUB_300001_SM_10006detail11EmptyKernelIvEEvv
        .type           _ZN3cub18CUB_300001_SM_10006detail11EmptyKernelIvEEvv,@function
        .size           _ZN3cub18CUB_300001_SM_10006detail11EmptyKernelIvEEvv,(.L_x_17 - _ZN3cub18CUB_300001_SM_10006detail11EmptyKernelIvEEvv)
        .other          _ZN3cub18CUB_300001_SM_10006detail11EmptyKernelIvEEvv,@"STO_CUDA_ENTRY STV_DEFAULT"
_ZN3cub18CUB_300001_SM_10006detail11EmptyKernelIvEEvv:
.text._ZN3cub18CUB_300001_SM_10006detail11EmptyKernelIvEEvv:
[----:B------:R-:W-:Y:S01]  /*0000*/  LDC R1, c[0x0][0x37c] ;  /* 0x0000df00ff017b82 */ /* 0x000fe20000000800 */
[----:B------:R-:W-:Y:S05]  /*0010*/  EXIT ;  /* 0x000000000000794d */ /* 0x000fea0003800000 */
.L_x_0:
[----:B------:R-:W-:-:S00]  /*0020*/  BRA `(.L_x_0) ;  /* 0xfffffffc00fc7947 */ /* 0x000fc0000383ffff */
[----:B------:R-:W-:-:S00]  /*0030*/  NOP ;  /* 0x0000000000007918 */ /* 0x000fc00000000000 */
        /* <DEDUP_REMOVED lines=12> */
.L_x_17:


//--------------------- .text._Z9radixSortPiS_im  --------------------------
	.section	.text._Z9radixSortPiS_im,"ax",@progbits
	.align	128
        .global         _Z9radixSortPiS_im
        .type           _Z9radixSortPiS_im,@function
        .size           _Z9radixSortPiS_im,(.L_x_18 - _Z9radixSortPiS_im)
        .other          _Z9radixSortPiS_im,@"STO_CUDA_ENTRY STV_DEFAULT"
_Z9radixSortPiS_im:
.text._Z9radixSortPiS_im:
[----:B------:R-:W-:Y:S08]  /*0000*/  LDC R1, c[0x0][0x37c] ;  /* 0x0000df00ff017b82 */ /* 0x000ff00000000800 */
[----:B------:R-:W0:Y:S02]  /*0010*/  LDC.64 R2, c[0x0][0x398] ;  /* 0x0000e600ff027b82 */ /* 0x000e240000000a00 */
[----:B0-----:R-:W-:-:S04]  /*0020*/  ISETP.GE.U32.AND P0, PT, R2, 0x2, PT ;  /* 0x000000020200780c */ /* 0x001fc80003f06070 */
[----:B------:R-:W-:-:S13]  /*0030*/  ISETP.GE.U32.AND.EX P0, PT, R3, RZ, PT, P0 ;  /* 0x000000ff0300720c */ /* 0x000fda0003f06100 */
[----:B------:R-:W-:Y:S05]  /*0040*/  @!P0 EXIT ;  /* 0x000000000000894d */ /* 0x000fea0003800000 */
[----:B------:R-:W0:Y:S02]  /*0050*/  LDC R3, c[0x0][0x390] ;  /* 0x0000e400ff037b82 */ /* 0x000e240000000800 */
[----:B0-----:R-:W-:-:S13]  /*0060*/  ISETP.GE.AND P0, PT, R3, 0x1, PT ;  /* 0x000000010300780c */ /* 0x001fda0003f06270 */
[----:B------:R-:W-:Y:S05]  /*0070*/  @!P0 EXIT ;  /* 0x000000000000894d */ /* 0x000fea0003800000 */
[C---:B------:R-:W-:Y:S01]  /*0080*/  LOP3.LUT R0, R3.reuse, 0xf, RZ, 0xc0, !PT ;  /* 0x0000000f03007812 */ /* 0x040fe200078ec0ff */
[----:B------:R-:W-:Y:S01]  /*0090*/  IMAD.MOV.U32 R5, RZ, RZ, 0x1 ;  /* 0x00000001ff057424 */ /* 0x000fe200078e00ff */
[----:B------:R-:W-:Y:S01]  /*00a0*/  LOP3.LUT R4, R4, 0xffffff7f, RZ, 0xc0, !PT ;  /* 0xffffff7f04047812 */ /* 0x000fe200078ec0ff */
[----:B------:R-:W0:Y:S01]  /*00b0*/  LDCU.64 UR8, c[0x0][0x358] ;  /* 0x00006b00ff0877ac */ /* 0x000e220008000a00 */
[C---:B------:R-:W-:Y:S01]  /*00c0*/  LOP3.LUT R2, R3.reuse, 0x7ffffffc, RZ, 0xc0, !PT ;  /* 0x7ffffffc03027812 */ /* 0x040fe200078ec0ff */
[----:B------:R-:W-:Y:S01]  /*00d0*/  VIADD R0, R0, 0xffffffff ;  /* 0xffffffff00007836 */ /* 0x000fe20000000000 */
[----:B------:R-:W-:-:S04]  /*00e0*/  LOP3.LUT R3, R3, 0x7ffffff0, RZ, 0xc0, !PT ;  /* 0x7ffffff003037812 */ /* 0x000fc800078ec0ff */
[----:B------:R-:W-:-:S13]  /*00f0*/  ISETP.GE.U32.AND P0, PT, R0, 0x7, PT ;  /* 0x000000070000780c */ /* 0x000fda0003f06070 */
[----:B0-----:R-:W-:-:S07]  /*0100*/  @P0 LOP3.LUT R4, R4, 0x80, RZ, 0xfc, !PT ;  /* 0x0000008004040812 */ /* 0x001fce00078efcff */
.L_x_15:
[----:B0-----:R-:W0:Y:S01]  /*0110*/  LDCU UR4, c[0x0][0x390] ;  /* 0x00007200ff0477ac */ /* 0x001e220008000800 */
[----:B-123--:R-:W-:Y:S02]  /*0120*/  CS2R R6, SRZ ;  /* 0x0000000000067805 */ /* 0x00efe4000001ff00 */
[----:B----4-:R-:W-:Y:S02]  /*0130*/  CS2R R18, SRZ ;  /* 0x0000000000127805 */ /* 0x010fe4000001ff00 */
[----:B------:R-:W-:Y:S02]  /*0140*/  CS2R R16, SRZ ;  /* 0x0000000000107805 */ /* 0x000fe4000001ff00 */
[----:B------:R-:W-:Y:S02]  /*0150*/  CS2R R12, SRZ ;  /* 0x00000000000c7805 */ /* 0x000fe4000001ff00 */
[----:B------:R-:W-:Y:S01]  /*0160*/  CS2R R14, SRZ ;  /* 0x00000000000e7805 */ /* 0x000fe2000001ff00 */
[----:B------:R-:W-:Y:S01]  /*0170*/  IMAD.MOV.U32 R20, RZ, RZ, RZ ;  /* 0x000000ffff147224 */ /* 0x000fe200078e00ff */
[----:B0-----:R-:W-:-:S09]  /*0180*/  UISETP.GE.U32.AND UP0, UPT, UR4, 0x8, UPT ;  /* 0x000000080400788c */ /* 0x001fd2000bf06070 */
[----:B------:R-:W-:Y:S05]  /*0190*/  BRA.U !UP0, `(.L_x_1) ;  /* 0x0000002108087547 */ /* 0x000fea000b800000 */
[----:B------:R-:W-:Y:S01]  /*01a0*/  IABS R11, R5 ;  /* 0x00000005000b7213 */ /* 0x000fe20000000000 */
[----:B------:R-:W0:Y:S01]  /*01b0*/  LDC R20, c[0x0][0x390] ;  /* 0x0000e400ff147b82 */ /* 0x000e220000000800 */
[----:B------:R-:W1:Y:S01]  /*01c0*/  LDCU.64 UR4, c[0x0][0x380] ;  /* 0x00007000ff0477ac */ /* 0x000e620008000a00 */
[----:B------:R-:W-:Y:S01]  /*01d0*/  ISETP.NE.AND P0, PT, R5, RZ, PT ;  /* 0x000000ff0500720c */ /* 0x000fe20003f05270 */
[----:B------:R-:W2:Y:S01]  /*01e0*/  I2F.RP R10, R11 ;  /* 0x0000000b000a7306 */ /* 0x000ea20000209400 */
[----:B------:R-:W-:-:S11]  /*01f0*/  LOP3.LUT R4, R4, 0xffffffdf, RZ, 0xc0, !PT ;  /* 0xffffffdf04047812 */ /* 0x000fd600078ec0ff */
[----:B------:R-:W-:Y:S01]  /*0200*/  @P0 LOP3.LUT R4, R4, 0x20, RZ, 0xfc, !PT ;  /* 0x0000002004040812 */ /* 0x000fe200078efcff */
[----:B--2---:R-:W2:Y:S01]  /*0210*/  MUFU.RCP R10, R10 ;  /* 0x0000000a000a7308 */ /* 0x004ea20000001000 */
[----:B-1----:R-:W-:-:S04]  /*0220*/  UIADD3 UR4, UP0, UPT, UR4, 0x10, URZ ;  /* 0x0000001004047890 */ /* 0x002fc8000ff1e0ff */
[----:B------:R-:W-:Y:S01]  /*0230*/  UIADD3.X UR5, UPT, UPT, URZ, UR5, URZ, UP0, !UPT ;  /* 0x00000005ff057290 */ /* 0x000fe200087fe4ff */
[----:B0-----:R-:W-:-:S05]  /*0240*/  LOP3.LUT R20, R20, 0x7ffffff8, RZ, 0xc0, !PT ;  /* 0x7ffffff814147812 */ /* 0x001fca00078ec0ff */
[----:B------:R-:W-:Y:S02]  /*0250*/  IMAD.MOV R26, RZ, RZ, -R20 ;  /* 0x000000ffff1a7224 */ /* 0x000fe400078e0a14 */
[----:B--2---:R-:W-:-:S04]  /*0260*/  VIADD R8, R10, 0xffffffe ;  /* 0x0ffffffe0a087836 */ /* 0x004fc80000000000 */
[----:B------:R0:W1:Y:S02]  /*0270*/  F2I.FTZ.U32.TRUNC.NTZ R9, R8 ;  /* 0x0000000800097305 */ /* 0x000064000021f000 */
[----:B0-----:R-:W-:Y:S02]  /*0280*/  IMAD.MOV.U32 R8, RZ, RZ, RZ ;  /* 0x000000ffff087224 */ /* 0x001fe400078e00ff */
[----:B-1----:R-:W-:-:S04]  /*0290*/  IMAD.MOV R22, RZ, RZ, -R9 ;  /* 0x000000ffff167224 */ /* 0x002fc800078e0a09 */
[----:B------:R-:W-:-:S04]  /*02a0*/  IMAD R21, R22, R11, RZ ;  /* 0x0000000b16157224 */ /* 0x000fc800078e02ff */
[----:B------:R-:W-:Y:S01]  /*02b0*/  IMAD.HI.U32 R21, R9, R21, R8 ;  /* 0x0000001509157227 */ /* 0x000fe200078e0008 */
[----:B------:R-:W-:-:S03]  /*02c0*/  MOV R9, UR5 ;  /* 0x0000000500097c02 */ /* 0x000fc60008000f00 */
[----:B------:R-:W-:-:S07]  /*02d0*/  IMAD.U32 R8, RZ, RZ, UR4 ;  /* 0x00000004ff087e24 */ /* 0x000fce000f8e00ff */
.L_x_2:
[----:B------:R-:W2:Y:S01]  /*02e0*/  LDG.E R10, desc[UR8][R8.64+-0x10] ;  /* 0xfffff008080a7981 */ /* 0x000ea2000c1e1900 */
[-C--:B------:R-:W-:Y:S02]  /*02f0*/  IABS R11, R5.reuse ;  /* 0x00000005000b7213 */ /* 0x080fe40000000000 */
[-C--:B------:R-:W-:Y:S02]  /*0300*/  IABS R23, R5.reuse ;  /* 0x0000000500177213 */ /* 0x080fe40000000000 */
[----:B------:R-:W-:Y:S01]  /*0310*/  IABS R25, R5 ;  /* 0x0000000500197213 */ /* 0x000fe20000000000 */
[----:B------:R-:W-:Y:S01]  /*0320*/  IMAD.MOV R22, RZ, RZ, -R11 ;  /* 0x000000ffff167224 */ /* 0x000fe200078e0a0b */
[----:B------:R-:W0:Y:S01]  /*0330*/  I2F.RP R27, R23 ;  /* 0x00000017001b7306 */ /* 0x000e220000209400 */
[----:B------:R-:W-:-:S07]  /*0340*/  ISETP.NE.AND P3, PT, R5, RZ, PT ;  /* 0x000000ff0500720c */ /* 0x000fce0003f65270 */
[----:B0-----:R-:W0:Y:S02]  /*0350*/  MUFU.RCP R27, R27 ;  /* 0x0000001b001b7308 */ /* 0x001e240000001000 */
[----:B0-----:R-:W-:Y:S01]  /*0360*/  VIADD R28, R27, 0xffffffe ;  /* 0x0ffffffe1b1c7836 */ /* 0x001fe20000000000 */
[----:B--2---:R-:W-:Y:S02]  /*0370*/  IABS R24, R10 ;  /* 0x0000000a00187213 */ /* 0x004fe40000000000 */
[----:B------:R-:W-:-:S03]  /*0380*/  LOP3.LUT R10, R10, R5, RZ, 0x3c, !PT ;  /* 0x000000050a0a7212 */ /* 0x000fc600078e3cff */
[----:B------:R-:W-:Y:S01]  /*0390*/  IMAD.HI.U32 R11, R21, R24, RZ ;  /* 0x00000018150b7227 */ /* 0x000fe200078e00ff */
[----:B------:R-:W-:-:S03]  /*03a0*/  ISETP.GE.AND P2, PT, R10, RZ, PT ;  /* 0x000000ff0a00720c */ /* 0x000fc60003f46270 */
[----:B------:R-:W-:-:S05]  /*03b0*/  IMAD R24, R11, R22, R24 ;  /* 0x000000160b187224 */ /* 0x000fca00078e0218 */
[----:B------:R-:W-:-:S13]  /*03c0*/  ISETP.GT.U32.AND P1, PT, R25, R24, PT ;  /* 0x000000181900720c */ /* 0x000fda0003f24070 */
[----:B------:R-:W-:Y:S02]  /*03d0*/  @!P1 IMAD.IADD R24, R24, 0x1, -R23 ;  /* 0x0000000118189824 */ /* 0x000fe400078e0a17 */
[----:B------:R-:W-:-:S03]  /*03e0*/  @!P1 VIADD R11, R11, 0x1 ;  /* 0x000000010b0b9836 */ /* 0x000fc60000000000 */
[----:B------:R-:W-:Y:S02]  /*03f0*/  ISETP.GE.U32.AND P0, PT, R24, R25, PT ;  /* 0x000000191800720c */ /* 0x000fe40003f06070 */
[----:B------:R-:W-:-:S11]  /*0400*/  LOP3.LUT R24, RZ, R5, RZ, 0x33, !PT ;  /* 0x00000005ff187212 */ /* 0x000fd600078e33ff */
[----:B------:R-:W-:-:S04]  /*0410*/  @P0 VIADD R11, R11, 0x1 ;  /* 0x000000010b0b0836 */ /* 0x000fc80000000000 */
[----:B------:R-:W-:Y:S02]  /*0420*/  IMAD.MOV.U32 R25, RZ, RZ, R11 ;  /* 0x000000ffff197224 */ /* 0x000fe400078e000b */
[----:B------:R0:W1:Y:S02]  /*0430*/  F2I.FTZ.U32.TRUNC.NTZ R11, R28 ;  /* 0x0000001c000b7305 */ /* 0x000064000021f000 */
[----:B------:R-:W-:-:S05]  /*0440*/  @!P2 IMAD.MOV R25, RZ, RZ, -R25 ;  /* 0x000000ffff19a224 */ /* 0x000fca00078e0a19 */
[----:B------:R-:W-:Y:S01]  /*0450*/  SEL R25, R24, R25, !P3 ;  /* 0x0000001918197207 */ /* 0x000fe20005800000 */
[----:B0-----:R-:W2:Y:S04]  /*0460*/  LDG.E R28, desc[UR8][R8.64+-0xc] ;  /* 0xfffff408081c7981 */ /* 0x001ea8000c1e1900 */
[----:B------:R-:W-:-:S04]  /*0470*/  IMAD.HI R10, R25, 0x66666667, RZ ;  /* 0x66666667190a7827 */ /* 0x000fc800078e02ff */
[----:B-1----:R-:W-:Y:S01]  /*0480*/  IMAD.MOV R30, RZ, RZ, -R11 ;  /* 0x000000ffff1e7224 */ /* 0x002fe200078e0a0b */
[----:B------:R-:W-:-:S04]  /*0490*/  SHF.R.U32.HI R27, RZ, 0x1f, R10 ;  /* 0x0000001fff1b7819 */ /* 0x000fc8000001160a */
[----:B------:R-:W-:Y:S01]  /*04a0*/  LEA.HI.SX32 R10, R10, R27, 0x1e ;  /* 0x0000001b0a0a7211 */ /* 0x000fe200078ff2ff */
[----:B------:R-:W-:-:S04]  /*04b0*/  IMAD R27, R30, R23, RZ ;  /* 0x000000171e1b7224 */ /* 0x000fc800078e02ff */
[----:B------:R-:W-:Y:S02]  /*04c0*/  IMAD R25, R10, -0xa, R25 ;  /* 0xfffffff60a197824 */ /* 0x000fe400078e0219 */
[----:B------:R-:W-:-:S05]  /*04d0*/  HFMA2 R10, -RZ, RZ, 0, 0 ;  /* 0x00000000ff0a7431 */ /* 0x000fca00000001ff */
[----:B------:R-:W-:-:S04]  /*04e0*/  IMAD.HI.U32 R10, R11, R27, R10 ;  /* 0x0000001b0b0a7227 */ /* 0x000fc800078e000a */
[----:B------:R-:W-:-:S05]  /*04f0*/  IMAD.SHL.U32 R25, R25, 0x4, RZ ;  /* 0x0000000419197824 */ /* 0x000fca00078e00ff */
[C---:B------:R-:W-:Y:S02]  /*0500*/  ISETP.EQ.AND P5, PT, R25.reuse, RZ, PT ;  /* 0x000000ff1900720c */ /* 0x040fe40003fa2270 */
[C---:B------:R-:W-:Y:S02]  /*0510*/  ISETP.EQ.AND P4, PT, R25.reuse, 0x4, PT ;  /* 0x000000041900780c */ /* 0x040fe40003f82270 */
[C---:B------:R-:W-:Y:S02]  /*0520*/  ISETP.EQ.AND P3, PT, R25.reuse, 0x8, PT ;  /* 0x000000081900780c */ /* 0x040fe40003f62270 */
[----:B------:R-:W-:Y:S02]  /*0530*/  ISETP.EQ.AND P6, PT, R25, 0x24, PT ;  /* 0x000000241900780c */ /* 0x000fe40003fc2270 */
[----:B--2---:R-:W-:-:S05]  /*0540*/  IABS R27, R28 ;  /* 0x0000001c001b7213 */ /* 0x004fca0000000000 */
[----:B------:R-:W-:-:S04]  /*0550*/  IMAD.HI.U32 R11, R10, R27, RZ ;  /* 0x0000001b0a0b7227 */ /* 0x000fc800078e00ff */
[----:B------:R-:W-:-:S05]  /*0560*/  IMAD R30, R11, R22, R27 ;  /* 0x000000160b1e7224 */ /* 0x000fca00078e021b */
[----:B------:R-:W-:Y:S02]  /*0570*/  ISETP.GT.U32.AND P2, PT, R23, R30, PT ;  /* 0x0000001e1700720c */ /* 0x000fe40003f44070 */
[----:B------:R-:W-:-:S11]  /*0580*/  LOP3.LUT R28, R28, R5, RZ, 0x3c, !PT ;  /* 0x000000051c1c7212 */ /* 0x000fd600078e3cff */
[----:B------:R-:W-:-:S05]  /*0590*/  @!P2 IMAD.IADD R30, R30, 0x1, -R23 ;  /* 0x000000011e1ea824 */ /* 0x000fca00078e0a17 */
[----:B------:R-:W-:Y:S01]  /*05a0*/  ISETP.GE.U32.AND P1, PT, R30, R23, PT ;  /* 0x000000171e00720c */ /* 0x000fe20003f26070 */
[----:B------:R-:W-:Y:S01]  /*05b0*/  @!P2 VIADD R11, R11, 0x1 ;  /* 0x000000010b0ba836 */ /* 0x000fe20000000000 */
[----:B------:R-:W-:-:S11]  /*05c0*/  ISETP.GE.AND P0, PT, R28, RZ, PT ;  /* 0x000000ff1c00720c */ /* 0x000fd60003f06270 */
[----:B------:R-:W-:-:S04]  /*05d0*/  @P1 VIADD R11, R11, 0x1 ;  /* 0x000000010b0b1836 */ /* 0x000fc80000000000 */
[----:B------:R-:W-:Y:S01]  /*05e0*/  IMAD.MOV.U32 R27, RZ, RZ, R11 ;  /* 0x000000ffff1b7224 */ /* 0x000fe200078e000b */
[C---:B------:R-:W-:Y:S01]  /*05f0*/  ISETP.EQ.AND P1, PT, R25.reuse, 0x10, PT ;  /* 0x000000101900780c */ /* 0x040fe20003f22270 */
[----:B------:R-:W-:Y:S02]  /*0600*/  @P5 IMAD.MOV.U32 R11, RZ, RZ, R6 ;  /* 0x000000ffff0b5224 */ /* 0x000fe400078e0006 */
[----:B------:R-:W-:Y:S01]  /*0610*/  @!P0 IMAD.MOV R27, RZ, RZ, -R27 ;  /* 0x000000ffff1b8224 */ /* 0x000fe200078e0a1b */
[C---:B------:R-:W-:Y:S01]  /*0620*/  ISETP.EQ.AND P0, PT, R25.reuse, 0xc, PT ;  /* 0x0000000c1900780c */ /* 0x040fe20003f02270 */
[----:B------:R-:W-:Y:S01]  /*0630*/  @P4 IMAD.MOV.U32 R11, RZ, RZ, R7 ;  /* 0x000000ffff0b4224 */ /* 0x000fe200078e0007 */
[----:B------:R-:W-:Y:S02]  /*0640*/  @P3 MOV R11, R18 ;  /* 0x00000012000b3202 */ /* 0x000fe40000000f00 */
[C---:B------:R-:W-:Y:S02]  /*0650*/  ISETP.EQ.AND P2, PT, R25.reuse, 0x14, PT ;  /* 0x000000141900780c */ /* 0x040fe40003f42270 */
[----:B------:R-:W-:-:S02]  /*0660*/  ISETP.EQ.AND P3, PT, R25, 0x18, PT ;  /* 0x000000181900780c */ /* 0x000fc40003f62270 */
[C---:B------:R-:W-:Y:S02]  /*0670*/  ISETP.EQ.AND P4, PT, R25.reuse, 0x1c, PT ;  /* 0x0000001c1900780c */ /* 0x040fe40003f82270 */
[C---:B------:R-:W-:Y:S02]  /*0680*/  ISETP.EQ.AND P5, PT, R25.reuse, 0x20, PT ;  /* 0x000000201900780c */ /* 0x040fe40003fa2270 */
[----:B------:R-:W-:Y:S01]  /*0690*/  P2R R30, PR, RZ, 0x1 ;  /* 0x00000001ff1e7803 */ /* 0x000fe20000000000 */
[----:B------:R-:W-:Y:S01]  /*06a0*/  @P0 IMAD.MOV.U32 R11, RZ, RZ, R19 ;  /* 0x000000ffff0b0224 */ /* 0x000fe200078e0013 */
[----:B------:R-:W-:Y:S01]  /*06b0*/  ISETP.EQ.AND P0, PT, R25, 0x8, PT ;  /* 0x000000081900780c */ /* 0x000fe20003f02270 */
[----:B------:R-:W-:Y:S02]  /*06c0*/  @P1 IMAD.MOV.U32 R11, RZ, RZ, R16 ;  /* 0x000000ffff0b1224 */ /* 0x000fe400078e0010 */
[----:B------:R-:W-:Y:S02]  /*06d0*/  @P2 IMAD.MOV.U32 R11, RZ, RZ, R17 ;  /* 0x000000ffff0b2224 */ /* 0x000fe400078e0011 */
[----:B------:R-:W-:-:S02]  /*06e0*/  @P3 IMAD.MOV.U32 R11, RZ, RZ, R12 ;  /* 0x000000ffff0b3224 */ /* 0x000fc400078e000c */
[----:B------:R-:W-:Y:S02]  /*06f0*/  @P4 IMAD.MOV.U32 R11, RZ, RZ, R13 ;  /* 0x000000ffff0b4224 */ /* 0x000fe400078e000d */
[----:B------:R-:W-:Y:S02]  /*0700*/  @P5 IMAD.MOV.U32 R11, RZ, RZ, R14 ;  /* 0x000000ffff0b5224 */ /* 0x000fe400078e000e */
[----:B------:R-:W-:Y:S01]  /*0710*/  @P6 IMAD.MOV.U32 R11, RZ, RZ, R15 ;  /* 0x000000ffff0b6224 */ /* 0x000fe200078e000f */
[----:B------:R-:W-:Y:S02]  /*0720*/  P2R R29, PR, RZ, 0x2 ;  /* 0x00000002ff1d7803 */ /* 0x000fe40000000000 */
[----:B------:R-:W-:Y:S02]  /*0730*/  P2R R28, PR, RZ, 0x4 ;  /* 0x00000004ff1c7803 */ /* 0x000fe40000000000 */
[C---:B------:R-:W-:Y:S02]  /*0740*/  ISETP.EQ.AND P2, PT, R25.reuse, RZ, PT ;  /* 0x000000ff1900720c */ /* 0x040fe40003f42270 */
[----:B------:R-:W-:Y:S01]  /*0750*/  ISETP.EQ.AND P1, PT, R25, 0x4, PT ;  /* 0x000000041900780c */ /* 0x000fe20003f22270 */
[----:B------:R-:W-:-:S04]  /*0760*/  VIADD R25, R11, 0x1 ;  /* 0x000000010b197836 */ /* 0x000fc80000000000 */
[--C-:B------:R-:W-:Y:S01]  /*0770*/  @P0 IMAD.MOV.U32 R18, RZ, RZ, R25.reuse ;  /* 0x000000ffff120224 */ /* 0x100fe200078e0019 */
[----:B------:R-:W-:Y:S02]  /*0780*/  ISETP.NE.AND P0, PT, R30, RZ, PT ;  /* 0x000000ff1e00720c */ /* 0x000fe40003f05270 */
[----:B------:R-:W2:Y:S03]  /*0790*/  LDG.E R30, desc[UR8][R8.64+-0x8] ;  /* 0xfffff808081e7981 */ /* 0x000ea6000c1e1900 */
[----:B------:R-:W-:Y:S02]  /*07a0*/  @P2 MOV R6, R25 ;  /* 0x0000001900062202 */ /* 0x000fe40000000f00 */
[----:B------:R-:W-:Y:S01]  /*07b0*/  @P1 IMAD.MOV.U32 R7, RZ, RZ, R25 ;  /* 0x000000ffff071224 */ /* 0x000fe200078e0019 */
[----:B------:R-:W-:Y:S02]  /*07c0*/  ISETP.NE.AND P2, PT, R28, RZ, PT ;  /* 0x000000ff1c00720c */ /* 0x000fe40003f45270 */
[----:B------:R-:W-:-:S03]  /*07d0*/  ISETP.NE.AND P1, PT, R29, RZ, PT ;  /* 0x000000ff1d00720c */ /* 0x000fc60003f25270 */
[----:B------:R-:W-:Y:S01]  /*07e0*/  @P0 IMAD.MOV.U32 R19, RZ, RZ, R25 ;  /* 0x000000ffff130224 */ /* 0x000fe200078e0019 */
[----:B------:R-:W-:-:S04]  /*07f0*/  ISETP.NE.AND P0, PT, R5, RZ, PT ;  /* 0x000000ff0500720c */ /* 0x000fc80003f05270 */
[----:B------:R-:W-:Y:S01]  /*0800*/  SEL R27, R24, R27, !P0 ;  /* 0x0000001b181b7207 */ /* 0x000fe20004000000 */
[----:B------:R-:W-:-:S04]  /*0810*/  @P3 IMAD.MOV.U32 R12, RZ, RZ, R25 ;  /* 0x000000ffff0c3224 */ /* 0x000fc800078e0019 */
[----:B------:R-:W-:Y:S01]  /*0820*/  IMAD.HI R11, R27, 0x66666667, RZ ;  /* 0x666666671b0b7827 */ /* 0x000fe200078e02ff */
[----:B------:R-:W-:-:S03]  /*0830*/  @P6 MOV R15, R25 ;  /* 0x00000019000f6202 */ /* 0x000fc60000000f00 */
[----:B------:R-:W-:Y:S01]  /*0840*/  @P1 IMAD.MOV.U32 R16, RZ, RZ, R25 ;  /* 0x000000ffff101224 */ /* 0x000fe200078e0019 */
[----:B------:R-:W-:Y:S01]  /*0850*/  SHF.R.U32.HI R28, RZ, 0x1f, R11 ;  /* 0x0000001fff1c7819 */ /* 0x000fe2000001160b */
[--C-:B------:R-:W-:Y:S02]  /*0860*/  @P2 IMAD.MOV.U32 R17, RZ, RZ, R25.reuse ;  /* 0x000000ffff112224 */ /* 0x100fe400078e0019 */
[--C-:B------:R-:W-:Y:S02]  /*0870*/  @P4 IMAD.MOV.U32 R13, RZ, RZ, R25.reuse ;  /* 0x000000ffff0d4224 */ /* 0x100fe400078e0019 */
[----:B------:R-:W-:Y:S01]  /*0880*/  @P5 IMAD.MOV.U32 R14, RZ, RZ, R25 ;  /* 0x000000ffff0e5224 */ /* 0x000fe200078e0019 */
[----:B------:R-:W-:-:S05]  /*0890*/  LEA.HI.SX32 R28, R11, R28, 0x1e ;  /* 0x0000001c0b1c7211 */ /* 0x000fca00078ff2ff */
[----:B------:R-:W-:-:S04]  /*08a0*/  IMAD R28, R28, -0xa, R27 ;  /* 0xfffffff61c1c7824 */ /* 0x000fc800078e021b */
        /* <DEDUP_REMOVED lines=53> */
[--C-:B------:R-:W-:Y:S02]  /*0c00*/  @P1 IMAD.MOV.U32 R16, RZ, RZ, R28.reuse ;  /* 0x000000ffff101224 */ /* 0x100fe400078e001c */
[--C-:B------:R-:W-:Y:S02]  /*0c10*/  @P2 IMAD.MOV.U32 R17, RZ, RZ, R28.reuse ;  /* 0x000000ffff112224 */ /* 0x100fe400078e001c */
[--C-:B------:R-:W-:Y:S02]  /*0c20*/  @P4 IMAD.MOV.U32 R13, RZ, RZ, R28.reuse ;  /* 0x000000ffff0d4224 */ /* 0x100fe400078e001c */
[----:B------:R-:W-:Y:S01]  /*0c30*/  @P5 IMAD.MOV.U32 R14, RZ, RZ, R28 ;  /* 0x000000ffff0e5224 */ /* 0x000fe200078e001c */
[----:B------:R-:W-:-:S04]  /*0c40*/  SHF.R.U32.HI R28, RZ, 0x1f, R11 ;  /* 0x0000001fff1c7819 */ /* 0x000fc8000001160b */
        /* <DEDUP_REMOVED lines=162> */
[----:B------:R-:W-:Y:S01]  /*1670*/  @P0 IMAD.MOV.U32 R18, RZ, RZ, R28 ;  /* 0x000000ffff120224 */ /* 0x000fe200078e001c */
[----:B------:R-:W-:Y:S02]  /*1680*/  ISETP.NE.AND P0, PT, R30, RZ, PT ;  /* 0x000000ff1e00720c */ /* 0x000fe40003f05270 */
[----:B------:R-:W2:Y:S03]  /*1690*/  LDG.E R30, desc[UR8][R8.64+0x8] ;  /* 0x00000808081e7981 */ /* 0x000ea6000c1e1900 */
[----:B------:R-:W-:Y:S02]  /*16a0*/  @P2 MOV R6, R28 ;  /* 0x0000001c00062202 */ /* 0x000fe40000000f00 */
[----:B------:R-:W-:-:S13]  /*16b0*/  ISETP.NE.AND P2, PT, R27, RZ, PT ;  /* 0x000000ff1b00720c */ /* 0x000fda0003f45270 */
[--C-:B------:R-:W-:Y:S02]  /*16c0*/  @P2 IMAD.MOV.U32 R17, RZ, RZ, R28.reuse ;  /* 0x000000ffff112224 */ /* 0x100fe400078e001c */
[--C-:B------:R-:W-:Y:S01]  /*16d0*/  @P1 IMAD.MOV.U32 R7, RZ, RZ, R28.reuse ;  /* 0x000000ffff071224 */ /* 0x100fe200078e001c */
[----:B------:R-:W-:Y:S01]  /*16e0*/  ISETP.NE.AND P1, PT, R29, RZ, PT ;  /* 0x000000ff1d00720c */ /* 0x000fe20003f25270 */
        /* <DEDUP_REMOVED lines=8> */
[----:B------:R-:W-:Y:S01]  /*1770*/  @P5 IMAD.MOV.U32 R14, RZ, RZ, R28 ;  /* 0x000000ffff0e5224 */ /* 0x000fe200078e001c */
[----:B------:R-:W-:-:S04]  /*1780*/  SHF.R.U32.HI R28, RZ, 0x1f, R11 ;  /* 0x0000001fff1c7819 */ /* 0x000fc8000001160b */
[----:B------:R-:W-:-:S05]  /*1790*/  LEA.HI.SX32 R28, R11, R28, 0x1e ;  /* 0x0000001c0b1c7211 */ /* 0x000fca00078ff2ff */
[----:B------:R-:W-:Y:S01]  /*17a0*/  IMAD R11, R28, -0xa, R25 ;  /* 0xfffffff61c0b7824 */ /* 0x000fe200078e0219 */
[----:B--2---:R-:W-:Y:S02]  /*17b0*/  IABS R27, R30 ;  /* 0x0000001e001b7213 */ /* 0x004fe40000000000 */
[----:B------:R-:W-:-:S04]  /*17c0*/  LOP3.LUT R30, R30, R5, RZ, 0x3c, !PT ;  /* 0x000000051e1e7212 */ /* 0x000fc800078e3cff */
[----:B------:R-:W-:Y:S02]  /*17d0*/  ISETP.GE.AND P2, PT, R30, RZ, PT ;  /* 0x000000ff1e00720c */ /* 0x000fe40003f46270 */
[----:B------:R-:W2:Y:S01]  /*17e0*/  LDG.E R30, desc[UR8][R8.64+0xc] ;  /* 0x00000c08081e7981 */ /* 0x000ea2000c1e1900 */
[----:B------:R-:W-:-:S04]  /*17f0*/  IMAD.HI.U32 R25, R10, R27, RZ ;  /* 0x0000001b0a197227 */ /* 0x000fc800078e00ff */
[----:B------:R-:W-:-:S05]  /*1800*/  IMAD R28, R25, R22, R27 ;  /* 0x00000016191c7224 */ /* 0x000fca00078e021b */
[----:B------:R-:W-:-:S13]  /*1810*/  ISETP.GT.U32.AND P1, PT, R23, R28, PT ;  /* 0x0000001c1700720c */ /* 0x000fda0003f24070 */
[----:B------:R-:W-:-:S05]  /*1820*/  @!P1 IMAD.IADD R28, R28, 0x1, -R23 ;  /* 0x000000011c1c9824 */ /* 0x000fca00078e0a17 */
[----:B------:R-:W-:Y:S01]  /*1830*/  ISETP.GE.U32.AND P0, PT, R28, R23, PT ;  /* 0x000000171c00720c */ /* 0x000fe20003f06070 */
[----:B------:R-:W-:Y:S02]  /*1840*/  IMAD.SHL.U32 R11, R11, 0x4, RZ ;  /* 0x000000040b0b7824 */ /* 0x000fe400078e00ff */
[----:B------:R-:W-:-:S03]  /*1850*/  @!P1 VIADD R25, R25, 0x1 ;  /* 0x0000000119199836 */ /* 0x000fc60000000000 */
[----:B------:R-:W-:-:S07]  /*1860*/  ISETP.EQ.AND P4, PT, R11, RZ, PT ;  /* 0x000000ff0b00720c */ /* 0x000fce0003f82270 */
[----:B------:R-:W-:Y:S01]  /*1870*/  @P0 VIADD R25, R25, 0x1 ;  /* 0x0000000119190836 */ /* 0x000fe20000000000 */
[----:B------:R-:W-:-:S03]  /*1880*/  ISETP.EQ.AND P0, PT, R11, 0x4, PT ;  /* 0x000000040b00780c */ /* 0x000fc60003f02270 */
[----:B------:R-:W-:Y:S01]  /*1890*/  IMAD.MOV.U32 R27, RZ, RZ, R25 ;  /* 0x000000ffff1b7224 */ /* 0x000fe200078e0019 */
[----:B------:R-:W-:Y:S02]  /*18a0*/  ISETP.EQ.AND P1, PT, R11, 0x8, PT ;  /* 0x000000080b00780c */ /* 0x000fe40003f22270 */
[----:B------:R-:W-:Y:S01]  /*18b0*/  ISETP.NE.AND P3, PT, R5, RZ, PT ;  /* 0x000000ff0500720c */ /* 0x000fe20003f65270 */
[----:B------:R-:W-:Y:S01]  /*18c0*/  @!P2 IMAD.MOV R27, RZ, RZ, -R27 ;  /* 0x000000ffff1ba224 */ /* 0x000fe200078e0a1b */
[C---:B------:R-:W-:Y:S01]  /*18d0*/  ISETP.EQ.AND P2, PT, R11.reuse, 0xc, PT ;  /* 0x0000000c0b00780c */ /* 0x040fe20003f42270 */
[----:B------:R-:W-:Y:S01]  /*18e0*/  @P4 IMAD.MOV.U32 R25, RZ, RZ, R6 ;  /* 0x000000ffff194224 */ /* 0x000fe200078e0006 */
[C---:B------:R-:W-:Y:S02]  /*18f0*/  ISETP.EQ.AND P4, PT, R11.reuse, 0x14, PT ;  /* 0x000000140b00780c */ /* 0x040fe40003f82270 */
[----:B------:R-:W-:Y:S02]  /*1900*/  SEL R24, R24, R27, !P3 ;  /* 0x0000001b18187207 */ /* 0x000fe40005800000 */
[C---:B------:R-:W-:Y:S01]  /*1910*/  ISETP.EQ.AND P3, PT, R11.reuse, 0x10, PT ;  /* 0x000000100b00780c */ /* 0x040fe20003f62270 */
[----:B------:R-:W-:Y:S01]  /*1920*/  @P0 IMAD.MOV.U32 R25, RZ, RZ, R7 ;  /* 0x000000ffff190224 */ /* 0x000fe200078e0007 */
[----:B------:R-:W-:-:S02]  /*1930*/  ISETP.EQ.AND P5, PT, R11, 0x18, PT ;  /* 0x000000180b00780c */ /* 0x000fc40003fa2270 */
[----:B------:R-:W-:Y:S02]  /*1940*/  P2R R28, PR, RZ, 0x1 ;  /* 0x00000001ff1c7803 */ /* 0x000fe40000000000 */
[C---:B------:R-:W-:Y:S02]  /*1950*/  ISETP.EQ.AND P6, PT, R11.reuse, 0x1c, PT ;  /* 0x0000001c0b00780c */ /* 0x040fe40003fc2270 */
[C---:B------:R-:W-:Y:S02]  /*1960*/  ISETP.EQ.AND P0, PT, R11.reuse, 0x20, PT ;  /* 0x000000200b00780c */ /* 0x040fe40003f02270 */
[----:B------:R-:W-:Y:S02]  /*1970*/  @P1 MOV R25, R18 ;  /* 0x0000001200191202 */ /* 0x000fe40000000f00 */
[----:B------:R-:W-:Y:S02]  /*1980*/  P2R R27, PR, RZ, 0x2 ;  /* 0x00000002ff1b7803 */ /* 0x000fe40000000000 */
[----:B------:R-:W-:Y:S01]  /*1990*/  ISETP.EQ.AND P1, PT, R11, 0x24, PT ;  /* 0x000000240b00780c */ /* 0x000fe20003f22270 */
[----:B------:R-:W-:-:S02]  /*19a0*/  @P2 IMAD.MOV.U32 R25, RZ, RZ, R19 ;  /* 0x000000ffff192224 */ /* 0x000fc400078e0013 */
[----:B------:R-:W-:Y:S02]  /*19b0*/  @P3 IMAD.MOV.U32 R25, RZ, RZ, R16 ;  /* 0x000000ffff193224 */ /* 0x000fe400078e0010 */
[----:B------:R-:W-:Y:S02]  /*19c0*/  @P4 IMAD.MOV.U32 R25, RZ, RZ, R17 ;  /* 0x000000ffff194224 */ /* 0x000fe400078e0011 */
[----:B------:R-:W-:Y:S02]  /*19d0*/  @P5 IMAD.MOV.U32 R25, RZ, RZ, R12 ;  /* 0x000000ffff195224 */ /* 0x000fe400078e000c */
[----:B------:R-:W-:Y:S02]  /*19e0*/  @P6 IMAD.MOV.U32 R25, RZ, RZ, R13 ;  /* 0x000000ffff196224 */ /* 0x000fe400078e000d */
[----:B------:R-:W-:Y:S01]  /*19f0*/  @P0 IMAD.MOV.U32 R25, RZ, RZ, R14 ;  /* 0x000000ffff190224 */ /* 0x000fe200078e000e */
[----:B------:R-:W-:Y:S01]  /*1a00*/  ISETP.EQ.AND P0, PT, R11, RZ, PT ;  /* 0x000000ff0b00720c */ /* 0x000fe20003f02270 */
[----:B------:R-:W-:-:S04]  /*1a10*/  @P1 IMAD.MOV.U32 R25, RZ, RZ, R15 ;  /* 0x000000ffff191224 */ /* 0x000fc800078e000f */
[----:B------:R-:W-:Y:S01]  /*1a20*/  VIADD R31, R25, 0x1 ;  /* 0x00000001191f7836 */ /* 0x000fe20000000000 */
[----:B------:R-:W-:-:S07]  /*1a30*/  ISETP.NE.AND P1, PT, R27, RZ, PT ;  /* 0x000000ff1b00720c */ /* 0x000fce0003f25270 */
[----:B------:R-:W-:Y:S02]  /*1a40*/  @P0 MOV R6, R31 ;  /* 0x0000001f00060202 */ /* 0x000fe40000000f00 */
[----:B------:R-:W-:Y:S01]  /*1a50*/  ISETP.NE.AND P0, PT, R28, RZ, PT ;  /* 0x000000ff1c00720c */ /* 0x000fe20003f05270 */
[----:B------:R-:W-:-:S05]  /*1a60*/  IMAD.HI R25, R24, 0x66666667, RZ ;  /* 0x6666666718197827 */ /* 0x000fca00078e02ff */
[----:B------:R-:W-:-:S07]  /*1a70*/  SHF.R.U32.HI R28, RZ, 0x1f, R25 ;  /* 0x0000001fff1c7819 */ /* 0x000fce0000011619 */
[--C-:B------:R-:W-:Y:S02]  /*1a80*/  @P0 IMAD.MOV.U32 R7, RZ, RZ, R31.reuse ;  /* 0x000000ffff070224 */ /* 0x100fe400078e001f */
[--C-:B------:R-:W-:Y:S01]  /*1a90*/  @P3 IMAD.MOV.U32 R16, RZ, RZ, R31.reuse ;  /* 0x000000ffff103224 */ /* 0x100fe200078e001f */
[----:B------:R-:W-:Y:S02]  /*1aa0*/  ISETP.EQ.AND P3, PT, R11, 0x20, PT ;  /* 0x000000200b00780c */ /* 0x000fe40003f62270 */
[----:B------:R-:W-:Y:S01]  /*1ab0*/  LEA.HI.SX32 R25, R25, R28, 0x1e ;  /* 0x0000001c19197211 */ /* 0x000fe200078ff2ff */
[--C-:B------:R-:W-:Y:S02]  /*1ac0*/  @P1 IMAD.MOV.U32 R18, RZ, RZ, R31.reuse ;  /* 0x000000ffff121224 */ /* 0x100fe400078e001f */
[--C-:B------:R-:W-:Y:S01]  /*1ad0*/  @P2 IMAD.MOV.U32 R19, RZ, RZ, R31.reuse ;  /* 0x000000ffff132224 */ /* 0x100fe200078e001f */
[----:B------:R-:W-:Y:S01]  /*1ae0*/  ISETP.EQ.AND P2, PT, R11, 0x24, PT ;  /* 0x000000240b00780c */ /* 0x000fe20003f42270 */
[----:B------:R-:W-:-:S06]  /*1af0*/  @P4 IMAD.MOV.U32 R17, RZ, RZ, R31 ;  /* 0x000000ffff114224 */ /* 0x000fcc00078e001f */
[--C-:B------:R-:W-:Y:S01]  /*1b00*/  @P3 IMAD.MOV.U32 R14, RZ, RZ, R31.reuse ;  /* 0x000000ffff0e3224 */ /* 0x100fe200078e001f */
[----:B------:R-:W-:Y:S01]  /*1b10*/  @P6 MOV R13, R31 ;  /* 0x0000001f000d6202 */ /* 0x000fe20000000f00 */
[----:B------:R-:W-:-:S04]  /*1b20*/  @P5 IMAD.MOV.U32 R12, RZ, RZ, R31 ;  /* 0x000000ffff0c5224 */ /* 0x000fc800078e001f */
[----:B------:R-:W-:Y:S01]  /*1b30*/  @P2 IMAD.MOV.U32 R15, RZ, RZ, R31 ;  /* 0x000000ffff0f2224 */ /* 0x000fe200078e001f */
[----:B--2---:R-:W-:-:S05]  /*1b40*/  IABS R29, R30 ;  /* 0x0000001e001d7213 */ /* 0x004fca0000000000 */
[----:B------:R-:W-:-:S04]  /*1b50*/  IMAD.HI.U32 R27, R10, R29, RZ ;  /* 0x0000001d0a1b7227 */ /* 0x000fc800078e00ff */
[----:B------:R-:W-:-:S05]  /*1b60*/  IMAD R22, R27, R22, R29 ;  /* 0x000000161b167224 */ /* 0x000fca00078e021d */
[----:B------:R-:W-:Y:S01]  /*1b70*/  ISETP.GT.U32.AND P0, PT, R23, R22, PT ;  /* 0x000000161700720c */ /* 0x000fe20003f04070 */
[----:B------:R-:W-:Y:S01]  /*1b80*/  IMAD R10, R25, -0xa, R24 ;  /* 0xfffffff6190a7824 */ /* 0x000fe200078e0218 */
[----:B------:R-:W-:-:S03]  /*1b90*/  LOP3.LUT R30, R30, R5, RZ, 0x3c, !PT ;  /* 0x000000051e1e7212 */ /* 0x000fc600078e3cff */
[----:B------:R-:W-:-:S08]  /*1ba0*/  IMAD.SHL.U32 R10, R10, 0x4, RZ ;  /* 0x000000040a0a7824 */ /* 0x000fd000078e00ff */
[----:B------:R-:W-:Y:S01]  /*1bb0*/  @!P0 IMAD.IADD R22, R22, 0x1, -R23 ;  /* 0x0000000116168824 */ /* 0x000fe200078e0a17 */
[----:B------:R-:W-:-:S04]  /*1bc0*/  ISETP.GE.AND P3, PT, R30, RZ, PT ;  /* 0x000000ff1e00720c */ /* 0x000fc80003f66270 */
[----:B------:R-:W-:Y:S02]  /*1bd0*/  ISETP.GE.U32.AND P1, PT, R22, R23, PT ;  /* 0x000000171600720c */ /* 0x000fe40003f26070 */
[C---:B------:R-:W-:Y:S01]  /*1be0*/  ISETP.EQ.AND P4, PT, R10.reuse, RZ, PT ;  /* 0x000000ff0a00720c */ /* 0x040fe20003f82270 */
[----:B------:R-:W-:Y:S01]  /*1bf0*/  @!P0 VIADD R27, R27, 0x1 ;  /* 0x000000011b1b8836 */ /* 0x000fe20000000000 */
[C---:B------:R-:W-:Y:S02]  /*1c00*/  ISETP.EQ.AND P0, PT, R10.reuse, 0x4, PT ;  /* 0x000000040a00780c */ /* 0x040fe40003f02270 */
[----:B------:R-:W-:-:S07]  /*1c10*/  ISETP.EQ.AND P2, PT, R10, 0xc, PT ;  /* 0x0000000c0a00780c */ /* 0x000fce0003f42270 */
[----:B------:R-:W-:Y:S01]  /*1c20*/  @P1 VIADD R27, R27, 0x1 ;  /* 0x000000011b1b1836 */ /* 0x000fe20000000000 */
[C---:B------:R-:W-:Y:S01]  /*1c30*/  ISETP.EQ.AND P1, PT, R10.reuse, 0x8, PT ;  /* 0x000000080a00780c */ /* 0x040fe20003f22270 */
[----:B------:R-:W-:Y:S02]  /*1c40*/  @P4 IMAD.MOV.U32 R11, RZ, RZ, R6 ;  /* 0x000000ffff0b4224 */ /* 0x000fe400078e0006 */
[----:B------:R-:W-:Y:S01]  /*1c50*/  @!P3 IMAD.MOV R27, RZ, RZ, -R27 ;  /* 0x000000ffff1bb224 */ /* 0x000fe200078e0a1b */
[C---:B------:R-:W-:Y:S02]  /*1c60*/  ISETP.EQ.AND P3, PT, R10.reuse, 0x10, PT ;  /* 0x000000100a00780c */ /* 0x040fe40003f62270 */
[C---:B------:R-:W-:Y:S01]  /*1c70*/  ISETP.EQ.AND P4, PT, R10.reuse, 0x14, PT ;  /* 0x000000140a00780c */ /* 0x040fe20003f82270 */
[----:B------:R-:W-:Y:S01]  /*1c80*/  @P0 IMAD.MOV.U32 R11, RZ, RZ, R7 ;  /* 0x000000ffff0b0224 */ /* 0x000fe200078e0007 */
[----:B------:R-:W-:Y:S02]  /*1c90*/  ISETP.EQ.AND P5, PT, R10, 0x18, PT ;  /* 0x000000180a00780c */ /* 0x000fe40003fa2270 */
[----:B------:R-:W-:-:S02]  /*1ca0*/  P2R R23, PR, RZ, 0x1 ;  /* 0x00000001ff177803 */ /* 0x000fc40000000000 */
[C---:B------:R-:W-:Y:S02]  /*1cb0*/  ISETP.EQ.AND P6, PT, R10.reuse, 0x1c, PT ;  /* 0x0000001c0a00780c */ /* 0x040fe40003fc2270 */
[C---:B------:R-:W-:Y:S01]  /*1cc0*/  ISETP.EQ.AND P0, PT, R10.reuse, 0x20, PT ;  /* 0x000000200a00780c */ /* 0x040fe20003f02270 */
[----:B------:R-:W-:Y:S01]  /*1cd0*/  @P1 IMAD.MOV.U32 R11, RZ, RZ, R18 ;  /* 0x000000ffff0b1224 */ /* 0x000fe200078e0012 */
[----:B------:R-:W-:Y:S02]  /*1ce0*/  P2R R22, PR, RZ, 0x2 ;  /* 0x00000002ff167803 */ /* 0x000fe40000000000 */
[----:B------:R-:W-:Y:S02]  /*1cf0*/  ISETP.EQ.AND P1, PT, R10, 0x24, PT ;  /* 0x000000240a00780c */ /* 0x000fe40003f22270 */
[----:B------:R-:W-:Y:S01]  /*1d00*/  @P2 MOV R11, R19 ;  /* 0x00000013000b2202 */ /* 0x000fe20000000f00 */
[----:B------:R-:W-:Y:S02]  /*1d10*/  @P3 IMAD.MOV.U32 R11, RZ, RZ, R16 ;  /* 0x000000ffff0b3224 */ /* 0x000fe400078e0010 */
[----:B------:R-:W-:-:S02]  /*1d20*/  @P4 IMAD.MOV.U32 R11, RZ, RZ, R17 ;  /* 0x000000ffff0b4224 */ /* 0x000fc400078e0011 */
[----:B------:R-:W-:Y:S02]  /*1d30*/  @P5 IMAD.MOV.U32 R11, RZ, RZ, R12 ;  /* 0x000000ffff0b5224 */ /* 0x000fe400078e000c */
[----:B------:R-:W-:Y:S02]  /*1d40*/  @P6 IMAD.MOV.U32 R11, RZ, RZ, R13 ;  /* 0x000000ffff0b6224 */ /* 0x000fe400078e000d */
[----:B------:R-:W-:Y:S01]  /*1d50*/  @P0 IMAD.MOV.U32 R11, RZ, RZ, R14 ;  /* 0x000000ffff0b0224 */ /* 0x000fe200078e000e */
[----:B------:R-:W-:Y:S01]  /*1d60*/  ISETP.EQ.AND P0, PT, R10, RZ, PT ;  /* 0x000000ff0a00720c */ /* 0x000fe20003f02270 */
[----:B------:R-:W-:-:S04]  /*1d70*/  @P1 IMAD.MOV.U32 R11, RZ, RZ, R15 ;  /* 0x000000ffff0b1224 */ /* 0x000fc800078e000f */
[----:B------:R-:W-:-:S08]  /*1d80*/  VIADD R24, R11, 0x1 ;  /* 0x000000010b187836 */ /* 0x000fd00000000000 */
[----:B------:R-:W-:Y:S01]  /*1d90*/  @P0 IMAD.MOV.U32 R6, RZ, RZ, R24 ;  /* 0x000000ffff060224 */ /* 0x000fe200078e0018 */
[----:B------:R-:W-:Y:S02]  /*1da0*/  ISETP.NE.AND P0, PT, R23, RZ, PT ;  /* 0x000000ff1700720c */ /* 0x000fe40003f05270 */
[----:B------:R-:W-:Y:S02]  /*1db0*/  ISETP.NE.AND P1, PT, R22, RZ, PT ;  /* 0x000000ff1600720c */ /* 0x000fe40003f25270 */
[----:B------:R-:W-:-:S09]  /*1dc0*/  LOP3.LUT R22, RZ, R5, RZ, 0x33, !PT ;  /* 0x00000005ff167212 */ /* 0x000fd200078e33ff */
[----:B------:R-:W-:Y:S02]  /*1dd0*/  @P0 MOV R7, R24 ;  /* 0x0000001800070202 */ /* 0x000fe40000000f00 */
[----:B------:R-:W-:-:S04]  /*1de0*/  LOP3.LUT P0, RZ, R4, 0x20, RZ, 0xc0, !PT ;  /* 0x0000002004ff7812 */ /* 0x000fc8000780c0ff */
[----:B------:R-:W-:-:S05]  /*1df0*/  SEL R27, R22, R27, !P0 ;  /* 0x0000001b161b7207 */ /* 0x000fca0004000000 */
[----:B------:R-:W-:-:S05]  /*1e00*/  IMAD.HI R11, R27, 0x66666667, RZ ;  /* 0x666666671b0b7827 */ /* 0x000fca00078e02ff */
[----:B------:R-:W-:-:S04]  /*1e10*/  SHF.R.U32.HI R22, RZ, 0x1f, R11 ;  /* 0x0000001fff167819 */ /* 0x000fc8000001160b */
[----:B------:R-:W-:-:S05]  /*1e20*/  LEA.HI.SX32 R22, R11, R22, 0x1e ;  /* 0x000000160b167211 */ /* 0x000fca00078ff2ff */
[----:B------:R-:W-:-:S04]  /*1e30*/  IMAD R22, R22, -0xa, R27 ;  /* 0xfffffff616167824 */ /* 0x000fc800078e021b */
[----:B------:R-:W-:Y:S01]  /*1e40*/  IMAD.SHL.U32 R22, R22, 0x4, RZ ;  /* 0x0000000416167824 */ /* 0x000fe200078e00ff */
[C---:B------:R-:W-:Y:S01]  /*1e50*/  ISETP.EQ.AND P0, PT, R10.reuse, 0x20, PT ;  /* 0x000000200a00780c */ /* 0x040fe20003f02270 */
[--C-:B------:R-:W-:Y:S01]  /*1e60*/  @P1 IMAD.MOV.U32 R18, RZ, RZ, R24.reuse ;  /* 0x000000ffff121224 */ /* 0x100fe200078e0018 */
[----:B------:R-:W-:Y:S01]  /*1e70*/  ISETP.EQ.AND P1, PT, R10, 0x24, PT ;  /* 0x000000240a00780c */ /* 0x000fe20003f22270 */
[--C-:B------:R-:W-:Y:S01]  /*1e80*/  @P4 IMAD.MOV.U32 R17, RZ, RZ, R24.reuse ;  /* 0x000000ffff114224 */ /* 0x100fe200078e0018 */
[C---:B------:R-:W-:Y:S01]  /*1e90*/  ISETP.EQ.AND P4, PT, R22.reuse, RZ, PT ;  /* 0x000000ff1600720c */ /* 0x040fe20003f82270 */
[--C-:B------:R-:W-:Y:S01]  /*1ea0*/  @P3 IMAD.MOV.U32 R16, RZ, RZ, R24.reuse ;  /* 0x000000ffff103224 */ /* 0x100fe200078e0018 */
[C---:B------:R-:W-:Y:S01]  /*1eb0*/  ISETP.EQ.AND P3, PT, R22.reuse, 0x4, PT ;  /* 0x000000041600780c */ /* 0x040fe20003f62270 */
[----:B------:R-:W-:Y:S01]  /*1ec0*/  @P2 IMAD.MOV.U32 R19, RZ, RZ, R24 ;  /* 0x000000ffff132224 */ /* 0x000fe200078e0018 */
[----:B------:R-:W-:-:S05]  /*1ed0*/  ISETP.EQ.AND P2, PT, R22, 0x8, PT ;  /* 0x000000081600780c */ /* 0x000fca0003f42270 */
[--C-:B------:R-:W-:Y:S01]  /*1ee0*/  @P0 IMAD.MOV.U32 R14, RZ, RZ, R24.reuse ;  /* 0x000000ffff0e0224 */ /* 0x100fe200078e0018 */
[C---:B------:R-:W-:Y:S01]  /*1ef0*/  ISETP.EQ.AND P0, PT, R22.reuse, 0xc, PT ;  /* 0x0000000c1600780c */ /* 0x040fe20003f02270 */
[----:B------:R-:W-:Y:S01]  /*1f00*/  @P1 IMAD.MOV.U32 R15, RZ, RZ, R24 ;  /* 0x000000ffff0f1224 */ /* 0x000fe200078e0018 */
[C---:B------:R-:W-:Y:S02]  /*1f10*/  ISETP.EQ.AND P1, PT, R22.reuse, 0x10, PT ;  /* 0x000000101600780c */ /* 0x040fe40003f22270 */
[----:B------:R-:W-:Y:S01]  /*1f20*/  @P4 MOV R10, R6 ;  /* 0x00000006000a4202 */ /* 0x000fe20000000f00 */
[----:B------:R-:W-:Y:S02]  /*1f30*/  @P3 IMAD.MOV.U32 R10, RZ, RZ, R7 ;  /* 0x000000ffff0a3224 */ /* 0x000fe400078e0007 */
[----:B------:R-:W-:Y:S01]  /*1f40*/  @P2 IMAD.MOV.U32 R10, RZ, RZ, R18 ;  /* 0x000000ffff0a2224 */ /* 0x000fe200078e0012 */
[C---:B------:R-:W-:Y:S01]  /*1f50*/  ISETP.EQ.AND P2, PT, R22.reuse, 0x14, PT ;  /* 0x000000141600780c */ /* 0x040fe20003f42270 */
[--C-:B------:R-:W-:Y:S01]  /*1f60*/  @P5 IMAD.MOV.U32 R12, RZ, RZ, R24.reuse ;  /* 0x000000ffff0c5224 */ /* 0x100fe200078e0018 */
[C---:B------:R-:W-:Y:S01]  /*1f70*/  ISETP.EQ.AND P3, PT, R22.reuse, 0x18, PT ;  /* 0x000000181600780c */ /* 0x040fe20003f62270 */
[----:B------:R-:W-:Y:S01]  /*1f80*/  @P6 IMAD.MOV.U32 R13, RZ, RZ, R24 ;  /* 0x000000ffff0d6224 */ /* 0x000fe200078e0018 */
[----:B------:R-:W-:-:S02]  /*1f90*/  ISETP.EQ.AND P4, PT, R22, 0x1c, PT ;  /* 0x0000001c1600780c */ /* 0x000fc40003f82270 */
[C---:B------:R-:W-:Y:S02]  /*1fa0*/  ISETP.EQ.AND P5, PT, R22.reuse, 0x20, PT ;  /* 0x000000201600780c */ /* 0x040fe40003fa2270 */
[C---:B------:R-:W-:Y:S01]  /*1fb0*/  ISETP.EQ.AND P6, PT, R22.reuse, 0x24, PT ;  /* 0x000000241600780c */ /* 0x040fe20003fc2270 */
[----:B------:R-:W-:Y:S01]  /*1fc0*/  @P0 IMAD.MOV.U32 R10, RZ, RZ, R19 ;  /* 0x000000ffff0a0224 */ /* 0x000fe200078e0013 */
[----:B------:R-:W-:Y:S01]  /*1fd0*/  P2R R23, PR, RZ, 0x2 ;  /* 0x00000002ff177803 */ /* 0x000fe20000000000 */
[----:B------:R-:W-:Y:S01]  /*1fe0*/  @P1 IMAD.MOV.U32 R10, RZ, RZ, R16 ;  /* 0x000000ffff0a1224 */ /* 0x000fe200078e0010 */
[----:B------:R-:W-:Y:S01]  /*1ff0*/  ISETP.EQ.AND P1, PT, R22, 0x4, PT ;  /* 0x000000041600780c */ /* 0x000fe20003f22270 */
[----:B------:R-:W-:Y:S02]  /*2000*/  @P2 IMAD.MOV.U32 R10, RZ, RZ, R17 ;  /* 0x000000ffff0a2224 */ /* 0x000fe400078e0011 */
[----:B------:R-:W-:Y:S02]  /*2010*/  @P3 IMAD.MOV.U32 R10, RZ, RZ, R12 ;  /* 0x000000ffff0a3224 */ /* 0x000fe400078e000c */
[----:B------:R-:W-:-:S02]  /*2020*/  @P4 IMAD.MOV.U32 R10, RZ, RZ, R13 ;  /* 0x000000ffff0a4224 */ /* 0x000fc400078e000d */
[----:B------:R-:W-:Y:S02]  /*2030*/  @P5 MOV R10, R14 ;  /* 0x0000000e000a5202 */ /* 0x000fe40000000f00 */
[----:B------:R-:W-:Y:S01]  /*2040*/  @P6 IMAD.MOV.U32 R10, RZ, RZ, R15 ;  /* 0x000000ffff0a6224 */ /* 0x000fe200078e000f */
[----:B------:R-:W-:Y:S02]  /*2050*/  P2R R24, PR, RZ, 0x1 ;  /* 0x00000001ff187803 */ /* 0x000fe40000000000 */
[----:B------:R-:W-:Y:S01]  /*2060*/  ISETP.EQ.AND P0, PT, R22, 0x8, PT ;  /* 0x000000081600780c */ /* 0x000fe20003f02270 */
[----:B------:R-:W-:Y:S01]  /*2070*/  VIADD R10, R10, 0x1 ;  /* 0x000000010a0a7836 */ /* 0x000fe20000000000 */
[----:B------:R-:W-:-:S03]  /*2080*/  P2R R11, PR, RZ, 0x4 ;  /* 0x00000004ff0b7803 */ /* 0x000fc60000000000 */
[----:B------:R-:W-:Y:S01]  /*2090*/  @P1 IMAD.MOV.U32 R7, RZ, RZ, R10 ;  /* 0x000000ffff071224 */ /* 0x000fe200078e000a */
[----:B------:R-:W-:Y:S02]  /*20a0*/  ISETP.NE.AND P1, PT, R23, RZ, PT ;  /* 0x000000ff1700720c */ /* 0x000fe40003f25270 */
[----:B------:R-:W-:Y:S01]  /*20b0*/  ISETP.EQ.AND P2, PT, R22, RZ, PT ;  /* 0x000000ff1600720c */ /* 0x000fe20003f42270 */
[----:B------:R-:W-:-:S04]  /*20c0*/  VIADD R26, R26, 0x8 ;  /* 0x000000081a1a7836 */ /* 0x000fc80000000000 */
[----:B------:R-:W-:Y:S01]  /*20d0*/  @P0 IMAD.MOV.U32 R18, RZ, RZ, R10 ;  /* 0x000000ffff120224 */ /* 0x000fe200078e000a */
[----:B------:R-:W-:-:S05]  /*20e0*/  ISETP.NE.AND P0, PT, R24, RZ, PT ;  /* 0x000000ff1800720c */ /* 0x000fca0003f05270 */
[--C-:B------:R-:W-:Y:S01]  /*20f0*/  @P1 IMAD.MOV.U32 R16, RZ, RZ, R10.reuse ;  /* 0x000000ffff101224 */ /* 0x100fe200078e000a */
[----:B------:R-:W-:Y:S01]  /*2100*/  ISETP.NE.AND P1, PT, R26, RZ, PT ;  /* 0x000000ff1a00720c */ /* 0x000fe20003f25270 */
[----:B------:R-:W-:Y:S01]  /*2110*/  @P2 IMAD.MOV.U32 R6, RZ, RZ, R10 ;  /* 0x000000ffff062224 */ /* 0x000fe200078e000a */
[----:B------:R-:W-:-:S05]  /*2120*/  ISETP.NE.AND P2, PT, R11, RZ, PT ;  /* 0x000000ff0b00720c */ /* 0x000fca0003f45270 */
[--C-:B------:R-:W-:Y:S01]  /*2130*/  @P0 IMAD.MOV.U32 R19, RZ, RZ, R10.reuse ;  /* 0x000000ffff130224 */ /* 0x100fe200078e000a */
[----:B------:R-:W-:Y:S01]  /*2140*/  IADD3 R8, P0, PT, R8, 0x20, RZ ;  /* 0x0000002008087810 */ /* 0x000fe20007f1e0ff */
[--C-:B------:R-:W-:Y:S02]  /*2150*/  @P3 IMAD.MOV.U32 R12, RZ, RZ, R10.reuse ;  /* 0x000000ffff0c3224 */ /* 0x100fe400078e000a */
[--C-:B------:R-:W-:Y:S02]  /*2160*/  @P4 IMAD.MOV.U32 R13, RZ, RZ, R10.reuse ;  /* 0x000000ffff0d4224 */ /* 0x100fe400078e000a */
[----:B------:R-:W-:Y:S02]  /*2170*/  IMAD.X R9, RZ, RZ, R9, P0 ;  /* 0x000000ffff097224 */ /* 0x000fe400000e0609 */
[----:B------:R-:W-:Y:S01]  /*2180*/  @P2 MOV R17, R10 ;  /* 0x0000000a00112202 */ /* 0x000fe20000000f00 */
[--C-:B------:R-:W-:Y:S02]  /*2190*/  @P5 IMAD.MOV.U32 R14, RZ, RZ, R10.reuse ;  /* 0x000000ffff0e5224 */ /* 0x100fe400078e000a */
[----:B------:R-:W-:Y:S01]  /*21a0*/  @P6 IMAD.MOV.U32 R15, RZ, RZ, R10 ;  /* 0x000000ffff0f6224 */ /* 0x000fe200078e000a */
[----:B------:R-:W-:Y:S06]  /*21b0*/  @P1 BRA `(.L_x_2) ;  /* 0xffffffe000481947 */ /* 0x000fec000383ffff */
.L_x_1:
[----:B------:R-:W0:Y:S02]  /*21c0*/  LDCU UR4, c[0x0][0x390] ;  /* 0x00007200ff0477ac */ /* 0x000e240008000800 */
[----:B0-----:R-:W-:-:S04]  /*21d0*/  ULOP3.LUT UR5, UR4, 0x7, URZ, 0xc0, !UPT ;  /* 0x0000000704057892 */ /* 0x001fc8000f8ec0ff */
[----:B------:R-:W-:-:S09]  /*21e0*/  UISETP.NE.AND UP0, UPT, UR5, URZ, UPT ;  /* 0x000000ff0500728c */ /* 0x000fd2000bf05270 */
[----:B------:R-:W-:Y:S05]  /*21f0*/  BRA.U !UP0, `(.L_x_3) ;  /* 0x0000001d08487547 */ /* 0x000fea000b800000 */
[----:B------:R-:W-:Y:S02]  /*2200*/  UIADD3 UR5, UPT, UPT, UR5, -0x1, URZ ;  /* 0xffffffff05057890 */ /* 0x000fe4000fffe0ff */
[----:B------:R-:W-:Y:S02]  /*2210*/  ULOP3.LUT UR6, UR4, 0x3, URZ, 0xc0, !UPT ;  /* 0x0000000304067892 */ /* 0x000fe4000f8ec0ff */
[----:B------:R-:W-:Y:S02]  /*2220*/  UISETP.GE.U32.AND UP0, UPT, UR5, 0x3, UPT ;  /* 0x000000030500788c */ /* 0x000fe4000bf06070 */
[----:B------:R-:W-:-:S07]  /*2230*/  UISETP.NE.AND UP1, UPT, UR6, URZ, UPT ;  /* 0x000000ff0600728c */ /* 0x000fce000bf25270 */
[----:B------:R-:W-:Y:S05]  /*2240*/  BRA.U !UP0, `(.L_x_4) ;  /* 0x0000000d08e07547 */ /* 0x000fea000b800000 */
[----:B------:R-:W0:Y:S02]  /*2250*/  LDC.64 R10, c[0x0][0x380] ;  /* 0x0000e000ff0a7b82 */ /* 0x000e240000000a00 */
[----:B0-----:R-:W-:-:S05]  /*2260*/  IMAD.WIDE.U32 R10, R20, 0x4, R10 ;  /* 0x00000004140a7825 */ /* 0x001fca00078e000a */
[----:B------:R-:W2:Y:S04]  /*2270*/  LDG.E R28, desc[UR8][R10.64] ;  /* 0x000000080a1c7981 */ /* 0x000ea8000c1e1900 */
[----:B------:R-:W3:Y:S04]  /*2280*/  LDG.E R22, desc[UR8][R10.64+0x8] ;  /* 0x000008080a167981 */ /* 0x000ee8000c1e1900 */
[----:B------:R-:W4:Y:S04]  /*2290*/  LDG.E R26, desc[UR8][R10.64+0x4] ;  /* 0x000004080a1a7981 */ /* 0x000f28000c1e1900 */
[----:B------:R0:W5:Y:S01]  /*22a0*/  LDG.E R24, desc[UR8][R10.64+0xc] ;  /* 0x00000c080a187981 */ /* 0x000162000c1e1900 */
[----:B------:R-:W-:-:S04]  /*22b0*/  IABS R21, R5 ;  /* 0x0000000500157213 */ /* 0x000fc80000000000 */
[----:B------:R-:W1:Y:S08]  /*22c0*/  I2F.RP R23, R21 ;  /* 0x0000001500177306 */ /* 0x000e700000209400 */
[----:B-1----:R-:W1:Y:S02]  /*22d0*/  MUFU.RCP R23, R23 ;  /* 0x0000001700177308 */ /* 0x002e640000001000 */
[----:B-1----:R-:W-:-:S06]  /*22e0*/  VIADD R8, R23, 0xffffffe ;  /* 0x0ffffffe17087836 */ /* 0x002fcc0000000000 */
[----:B------:R1:W0:Y:S01]  /*22f0*/  F2I.FTZ.U32.TRUNC.NTZ R9, R8 ;  /* 0x0000000800097305 */ /* 0x000222000021f000 */
[----:B------:R-:W-:Y:S01]  /*2300*/  IABS R27, R5 ;  /* 0x00000005001b7213 */ /* 0x000fe20000000000 */
[----:B-1----:R-:W-:Y:S02]  /*2310*/  IMAD.MOV.U32 R8, RZ, RZ, RZ ;  /* 0x000000ffff087224 */ /* 0x002fe400078e00ff */
[----:B0-----:R-:W-:-:S04]  /*2320*/  IMAD.MOV R30, RZ, RZ, -R9 ;  /* 0x000000ffff1e7224 */ /* 0x001fc800078e0a09 */
[----:B------:R-:W-:-:S04]  /*2330*/  IMAD R25, R30, R21, RZ ;  /* 0x000000151e197224 */ /* 0x000fc800078e02ff */
[----:B------:R-:W-:Y:S01]  /*2340*/  IMAD.HI.U32 R10, R9, R25, R8 ;  /* 0x00000019090a7227 */ /* 0x000fe200078e0008 */
[----:B------:R-:W-:Y:S02]  /*2350*/  IADD3 R23, PT, PT, RZ, -R27, RZ ;  /* 0x8000001bff177210 */ /* 0x000fe40007ffe0ff */
[----:B------:R-:W-:Y:S02]  /*2360*/  ISETP.NE.AND P5, PT, R5, RZ, PT ;  /* 0x000000ff0500720c */ /* 0x000fe40003fa5270 */
[----:B--2---:R-:W-:-:S05]  /*2370*/  IABS R11, R28 ;  /* 0x0000001c000b7213 */ /* 0x004fca0000000000 */
[----:B------:R-:W-:-:S04]  /*2380*/  IMAD.MOV.U32 R9, RZ, RZ, R11 ;  /* 0x000000ffff097224 */ /* 0x000fc800078e000b */
[----:B------:R-:W-:-:S04]  /*2390*/  IMAD.HI.U32 R30, R10, R9, RZ ;  /* 0x000000090a1e7227 */ /* 0x000fc800078e00ff */
[----:B------:R-:W-:-:S05]  /*23a0*/  IMAD R32, R30, R23, R9 ;  /* 0x000000171e207224 */ /* 0x000fca00078e0209 */
[----:B------:R-:W-:Y:S02]  /*23b0*/  ISETP.GT.U32.AND P1, PT, R21, R32, PT ;  /* 0x000000201500720c */ /* 0x000fe40003f24070 */
[----:B---3--:R-:W-:Y:S02]  /*23c0*/  IABS R36, R22 ;  /* 0x0000001600247213 */ /* 0x008fe40000000000 */
[----:B----4-:R-:W-:Y:S02]  /*23d0*/  IABS R8, R26 ;  /* 0x0000001a00087213 */ /* 0x010fe40000000000 */
[----:B------:R-:W-:Y:S01]  /*23e0*/  LOP3.LUT R28, R28, R5, RZ, 0x3c, !PT ;  /* 0x000000051c1c7212 */ /* 0x000fe200078e3cff */
[----:B------:R-:W-:-:S06]  /*23f0*/  IMAD.HI.U32 R11, R10, R36, RZ ;  /* 0x000000240a0b7227 */ /* 0x000fcc00078e00ff */
[----:B------:R-:W-:Y:S01]  /*2400*/  @!P1 IMAD.IADD R32, R32, 0x1, -R21 ;  /* 0x0000000120209824 */ /* 0x000fe200078e0a15 */
[----:B------:R-:W-:Y:S01]  /*2410*/  ISETP.GE.AND P2, PT, R28, RZ, PT ;  /* 0x000000ff1c00720c */ /* 0x000fe20003f46270 */
[----:B------:R-:W-:-:S03]  /*2420*/  IMAD.MOV.U32 R9, RZ, RZ, R8 ;  /* 0x000000ffff097224 */ /* 0x000fc600078e0008 */
[----:B------:R-:W-:Y:S01]  /*2430*/  ISETP.GE.U32.AND P3, PT, R32, R21, PT ;  /* 0x000000152000720c */ /* 0x000fe20003f66070 */
[----:B------:R-:W-:Y:S02]  /*2440*/  IMAD R28, R11, R23, R36 ;  /* 0x000000170b1c7224 */ /* 0x000fe400078e0224 */
[----:B------:R-:W-:-:S04]  /*2450*/  IMAD.HI.U32 R8, R10, R9, RZ ;  /* 0x000000090a087227 */ /* 0x000fc800078e00ff */
[----:B------:R-:W-:Y:S01]  /*2460*/  @!P1 VIADD R30, R30, 0x1 ;  /* 0x000000011e1e9836 */ /* 0x000fe20000000000 */
[----:B------:R-:W-:Y:S01]  /*2470*/  ISETP.GT.U32.AND P1, PT, R21, R28, PT ;  /* 0x0000001c1500720c */ /* 0x000fe20003f24070 */
[----:B------:R-:W-:-:S04]  /*2480*/  IMAD R34, R8, R23, R9 ;  /* 0x0000001708227224 */ /* 0x000fc800078e0209 */
[----:B------:R-:W-:Y:S01]  /*2490*/  @P3 VIADD R30, R30, 0x1 ;  /* 0x000000011e1e3836 */ /* 0x000fe20000000000 */
[----:B------:R-:W-:Y:S02]  /*24a0*/  ISETP.GT.U32.AND P0, PT, R21, R34, PT ;  /* 0x000000221500720c */ /* 0x000fe40003f04070 */
[----:B-----5:R-:W-:Y:S01]  /*24b0*/  IABS R25, R24 ;  /* 0x0000001800197213 */ /* 0x020fe20000000000 */
[----:B------:R-:W-:Y:S01]  /*24c0*/  @!P2 IMAD.MOV R30, RZ, RZ, -R30 ;  /* 0x000000ffff1ea224 */ /* 0x000fe200078e0a1e */
[----:B------:R-:W-:-:S03]  /*24d0*/  LOP3.LUT R9, RZ, R5, RZ, 0x33, !PT ;  /* 0x00000005ff097212 */ /* 0x000fc600078e33ff */
[----:B------:R-:W-:Y:S01]  /*24e0*/  @!P1 IMAD.IADD R28, R28, 0x1, -R21 ;  /* 0x000000011c1c9824 */ /* 0x000fe200078e0a15 */
[----:B------:R-:W-:Y:S01]  /*24f0*/  SEL R30, R9, R30, !P5 ;  /* 0x0000001e091e7207 */ /* 0x000fe20006800000 */
[----:B------:R-:W-:-:S03]  /*2500*/  IMAD.HI.U32 R10, R10, R25, RZ ;  /* 0x000000190a0a7227 */ /* 0x000fc600078e00ff */
[----:B------:R-:W-:Y:S01]  /*2510*/  ISETP.GE.U32.AND P2, PT, R28, R21, PT ;  /* 0x000000151c00720c */ /* 0x000fe20003f46070 */
[----:B------:R-:W-:Y:S02]  /*2520*/  IMAD R28, R10, R23, R25 ;  /* 0x000000170a1c7224 */ /* 0x000fe400078e0219 */
[----:B------:R-:W-:Y:S01]  /*2530*/  IMAD.HI R23, R30, 0x66666667, RZ ;  /* 0x666666671e177827 */ /* 0x000fe200078e02ff */
[----:B------:R-:W-:-:S03]  /*2540*/  LOP3.LUT R25, R26, R5, RZ, 0x3c, !PT ;  /* 0x000000051a197212 */ /* 0x000fc600078e3cff */
[----:B------:R-:W-:Y:S01]  /*2550*/  @!P0 IMAD.IADD R34, R34, 0x1, -R21 ;  /* 0x0000000122228824 */ /* 0x000fe200078e0a15 */
[----:B------:R-:W-:Y:S02]  /*2560*/  ISETP.GT.U32.AND P3, PT, R21, R28, PT ;  /* 0x0000001c1500720c */ /* 0x000fe40003f64070 */
[----:B------:R-:W-:Y:S02]  /*2570*/  SHF.R.U32.HI R26, RZ, 0x1f, R23 ;  /* 0x0000001fff1a7819 */ /* 0x000fe40000011617 */
[----:B------:R-:W-:Y:S02]  /*2580*/  ISETP.GE.U32.AND P4, PT, R34, R21, PT ;  /* 0x000000152200720c */ /* 0x000fe40003f86070 */
[----:B------:R-:W-:Y:S02]  /*2590*/  LEA.HI.SX32 R23, R23, R26, 0x1e ;  /* 0x0000001a17177211 */ /* 0x000fe400078ff2ff */
[----:B------:R-:W-:-:S03]  /*25a0*/  @!P0 IADD3 R8, PT, PT, R8, 0x1, RZ ;  /* 0x0000000108088810 */ /* 0x000fc60007ffe0ff */
[----:B------:R-:W-:Y:S01]  /*25b0*/  IMAD R23, R23, -0xa, R30 ;  /* 0xfffffff617177824 */ /* 0x000fe200078e021e */
[----:B------:R-:W-:Y:S01]  /*25c0*/  LOP3.LUT R22, R22, R5, RZ, 0x3c, !PT ;  /* 0x0000000516167212 */ /* 0x000fe200078e3cff */
[----:B------:R-:W-:Y:S01]  /*25d0*/  @!P3 IMAD.IADD R28, R28, 0x1, -R21 ;  /* 0x000000011c1cb824 */ /* 0x000fe200078e0a15 */
[----:B------:R-:W-:Y:S01]  /*25e0*/  ISETP.GE.AND P0, PT, R25, RZ, PT ;  /* 0x000000ff1900720c */ /* 0x000fe20003f06270 */
[----:B------:R-:W-:Y:S02]  /*25f0*/  @!P1 VIADD R11, R11, 0x1 ;  /* 0x000000010b0b9836 */ /* 0x000fe40000000000 */
[----:B------:R-:W-:Y:S02]  /*2600*/  IMAD.SHL.U32 R23, R23, 0x4, RZ ;  /* 0x0000000417177824 */ /* 0x000fe400078e00ff */
[----:B------:R-:W-:Y:S01]  /*2610*/  @P4 VIADD R8, R8, 0x1 ;  /* 0x0000000108084836 */ /* 0x000fe20000000000 */
[----:B------:R-:W-:Y:S01]  /*2620*/  ISETP.GE.AND P4, PT, R22, RZ, PT ;  /* 0x000000ff1600720c */ /* 0x000fe20003f86270 */
[----:B------:R-:W-:Y:S01]  /*2630*/  @P2 VIADD R11, R11, 0x1 ;  /* 0x000000010b0b2836 */ /* 0x000fe20000000000 */
[----:B------:R-:W-:-:S02]  /*2640*/  ISETP.GE.U32.AND P1, PT, R28, R21, PT ;  /* 0x000000151c00720c */ /* 0x000fc40003f26070 */
[C---:B------:R-:W-:Y:S01]  /*2650*/  ISETP.EQ.AND P2, PT, R23.reuse, RZ, PT ;  /* 0x000000ff1700720c */ /* 0x040fe20003f42270 */
[----:B------:R-:W-:Y:S02]  /*2660*/  IMAD.MOV.U32 R22, RZ, RZ, R8 ;  /* 0x000000ffff167224 */ /* 0x000fe400078e0008 */
[----:B------:R-:W-:Y:S02]  /*2670*/  IMAD.MOV.U32 R26, RZ, RZ, R11 ;  /* 0x000000ffff1a7224 */ /* 0x000fe400078e000b */
[----:B------:R-:W-:Y:S01]  /*2680*/  @!P0 IMAD.MOV R22, RZ, RZ, -R22 ;  /* 0x000000ffff168224 */ /* 0x000fe200078e0a16 */
[C---:B------:R-:W-:Y:S01]  /*2690*/  ISETP.EQ.AND P0, PT, R23.reuse, 0x4, PT ;  /* 0x000000041700780c */ /* 0x040fe20003f02270 */
[----:B------:R-:W-:Y:S01]  /*26a0*/  @!P3 VIADD R10, R10, 0x1 ;  /* 0x000000010a0ab836 */ /* 0x000fe20000000000 */
[----:B------:R-:W-:Y:S02]  /*26b0*/  ISETP.EQ.AND P6, PT, R23, 0x8, PT ;  /* 0x000000081700780c */ /* 0x000fe40003fc2270 */
[----:B------:R-:W-:-:S02]  /*26c0*/  @!P4 IADD3 R26, PT, PT, -R26, RZ, RZ ;  /* 0x000000ff1a1ac210 */ /* 0x000fc40007ffe1ff */
[C---:B------:R-:W-:Y:S01]  /*26d0*/  ISETP.EQ.AND P5, PT, R23.reuse, 0xc, PT ;  /* 0x0000000c1700780c */ /* 0x040fe20003fa2270 */
[----:B------:R-:W-:Y:S01]  /*26e0*/  @P1 VIADD R10, R10, 0x1 ;  /* 0x000000010a0a1836 */ /* 0x000fe20000000000 */
[C---:B------:R-:W-:Y:S01]  /*26f0*/  ISETP.EQ.AND P4, PT, R23.reuse, 0x10, PT ;  /* 0x000000101700780c */ /* 0x040fe20003f82270 */
[----:B------:R-:W-:Y:S01]  /*2700*/  @P2 IMAD.MOV.U32 R8, RZ, RZ, R6 ;  /* 0x000000ffff082224 */ /* 0x000fe200078e0006 */
[C---:B------:R-:W-:Y:S02]  /*2710*/  ISETP.EQ.AND P3, PT, R23.reuse, 0x14, PT ;  /* 0x000000141700780c */ /* 0x040fe40003f62270 */
[----:B------:R-:W-:Y:S02]  /*2720*/  P2R R11, PR, RZ, 0x4 ;  /* 0x00000004ff0b7803 */ /* 0x000fe40000000000 */
[C---:B------:R-:W-:Y:S02]  /*2730*/  ISETP.EQ.AND P1, PT, R23.reuse, 0x18, PT ;  /* 0x000000181700780c */ /* 0x040fe40003f22270 */
[----:B------:R-:W-:Y:S01]  /*2740*/  ISETP.EQ.AND P2, PT, R23, 0x1c, PT ;  /* 0x0000001c1700780c */ /* 0x000fe20003f42270 */
[----:B------:R-:W-:-:S02]  /*2750*/  @P0 IMAD.MOV.U32 R8, RZ, RZ, R7 ;  /* 0x000000ffff080224 */ /* 0x000fc400078e0007 */
[----:B------:R-:W-:Y:S02]  /*2760*/  @P6 IMAD.MOV.U32 R8, RZ, RZ, R18 ;  /* 0x000000ffff086224 */ /* 0x000fe400078e0012 */
[----:B------:R-:W-:Y:S02]  /*2770*/  @P5 IMAD.MOV.U32 R8, RZ, RZ, R19 ;  /* 0x000000ffff085224 */ /* 0x000fe400078e0013 */
[----:B------:R-:W-:Y:S02]  /*2780*/  @P4 IMAD.MOV.U32 R8, RZ, RZ, R16 ;  /* 0x000000ffff084224 */ /* 0x000fe400078e0010 */
[----:B------:R-:W-:Y:S02]  /*2790*/  @P3 IMAD.MOV.U32 R8, RZ, RZ, R17 ;  /* 0x000000ffff083224 */ /* 0x000fe400078e0011 */
[----:B------:R-:W-:Y:S02]  /*27a0*/  @P1 MOV R8, R12 ;  /* 0x0000000c00081202 */ /* 0x000fe40000000f00 */
[----:B------:R-:W-:Y:S01]  /*27b0*/  @P2 IMAD.MOV.U32 R8, RZ, RZ, R13 ;  /* 0x000000ffff082224 */ /* 0x000fe200078e000d */
[----:B------:R-:W-:-:S13]  /*27c0*/  ISETP.EQ.AND P2, PT, R23, 0x20, PT ;  /* 0x000000201700780c */ /* 0x000fda0003f42270 */
[----:B------:R-:W-:Y:S01]  /*27d0*/  @P2 IMAD.MOV.U32 R8, RZ, RZ, R14 ;  /* 0x000000ffff082224 */ /* 0x000fe200078e000e */
[----:B------:R-:W-:-:S13]  /*27e0*/  ISETP.EQ.AND P2, PT, R23, 0x24, PT ;  /* 0x000000241700780c */ /* 0x000fda0003f42270 */
[----:B------:R-:W-:Y:S01]  /*27f0*/  @P2 IMAD.MOV.U32 R8, RZ, RZ, R15 ;  /* 0x000000ffff082224 */ /* 0x000fe200078e000f */
[----:B------:R-:W-:-:S03]  /*2800*/  ISETP.NE.AND P2, PT, R11, RZ, PT ;  /* 0x000000ff0b00720c */ /* 0x000fc60003f45270 */
[----:B------:R-:W-:-:S10]  /*2810*/  VIADD R21, R8, 0x1 ;  /* 0x0000000108157836 */ /* 0x000fd40000000000 */
[----:B------:R-:W-:Y:S01]  /*2820*/  @P2 IMAD.MOV.U32 R6, RZ, RZ, R21 ;  /* 0x000000ffff062224 */ /* 0x000fe200078e0015 */
[----:B------:R-:W-:-:S04]  /*2830*/  ISETP.NE.AND P2, PT, R5, RZ, PT ;  /* 0x000000ff0500720c */ /* 0x000fc80003f45270 */
[----:B------:R-:W-:Y:S02]  /*2840*/  SEL R22, R9, R22, !P2 ;  /* 0x0000001609167207 */ /* 0x000fe40005000000 */
[----:B------:R-:W-:-:S03]  /*2850*/  ISETP.EQ.AND P2, PT, R23, 0x1c, PT ;  /* 0x0000001c1700780c */ /* 0x000fc60003f42270 */
[----:B------:R-:W-:-:S05]  /*2860*/  IMAD.HI R8, R22, 0x66666667, RZ ;  /* 0x6666666716087827 */ /* 0x000fca00078e02ff */
[----:B------:R-:W-:-:S04]  /*2870*/  SHF.R.U32.HI R11, RZ, 0x1f, R8 ;  /* 0x0000001fff0b7819 */ /* 0x000fc80000011608 */
[----:B------:R-:W-:Y:S01]  /*2880*/  LEA.HI.SX32 R11, R8, R11, 0x1e ;  /* 0x0000000b080b7211 */ /* 0x000fe200078ff2ff */
[----:B------:R-:W-:Y:S01]  /*2890*/  @P2 IMAD.MOV.U32 R13, RZ, RZ, R21 ;  /* 0x000000ffff0d2224 */ /* 0x000fe200078e0015 */
[----:B------:R-:W-:-:S03]  /*28a0*/  ISETP.EQ.AND P2, PT, R23, 0x24, PT ;  /* 0x000000241700780c */ /* 0x000fc60003f42270 */
[----:B------:R-:W-:-:S04]  /*28b0*/  IMAD R11, R11, -0xa, R22 ;  /* 0xfffffff60b0b7824 */ /* 0x000fc800078e0216 */
[----:B------:R-:W-:Y:S01]  /*28c0*/  IMAD.SHL.U32 R11, R11, 0x4, RZ ;  /* 0x000000040b0b7824 */ /* 0x000fe200078e00ff */
[----:B------:R-:W-:Y:S01]  /*28d0*/  @P4 MOV R16, R21 ;  /* 0x0000001500104202 */ /* 0x000fe20000000f00 */
[--C-:B------:R-:W-:Y:S02]  /*28e0*/  @P5 IMAD.MOV.U32 R19, RZ, RZ, R21.reuse ;  /* 0x000000ffff135224 */ /* 0x100fe400078e0015 */
[--C-:B------:R-:W-:Y:S01]  /*28f0*/  @P0 IMAD.MOV.U32 R7, RZ, RZ, R21.reuse ;  /* 0x000000ffff070224 */ /* 0x100fe200078e0015 */
[C---:B------:R-:W-:Y:S01]  /*2900*/  ISETP.EQ.AND P5, PT, R11.reuse, RZ, PT ;  /* 0x000000ff0b00720c */ /* 0x040fe20003fa2270 */
[--C-:B------:R-:W-:Y:S01]  /*2910*/  @P6 IMAD.MOV.U32 R18, RZ, RZ, R21.reuse ;  /* 0x000000ffff126224 */ /* 0x100fe200078e0015 */
[C---:B------:R-:W-:Y:S01]  /*2920*/  ISETP.EQ.AND P4, PT, R11.reuse, 0x4, PT ;  /* 0x000000040b00780c */ /* 0x040fe20003f82270 */
[--C-:B------:R-:W-:Y:S01]  /*2930*/  @P1 IMAD.MOV.U32 R12, RZ, RZ, R21.reuse ;  /* 0x000000ffff0c1224 */ /* 0x100fe200078e0015 */
[----:B------:R-:W-:Y:S01]  /*2940*/  ISETP.EQ.AND P0, PT, R11, 0x8, PT ;  /* 0x000000080b00780c */ /* 0x000fe20003f02270 */
[----:B------:R-:W-:Y:S01]  /*2950*/  @P2 IMAD.MOV.U32 R15, RZ, RZ, R21 ;  /* 0x000000ffff0f2224 */ /* 0x000fe200078e0015 */
[----:B------:R-:W-:-:S02]  /*2960*/  ISETP.EQ.AND P6, PT, R23, 0x20, PT ;  /* 0x000000201700780c */ /* 0x000fc40003fc2270 */
[C---:B------:R-:W-:Y:S02]  /*2970*/  ISETP.EQ.AND P1, PT, R11.reuse, 0xc, PT ;  /* 0x0000000c0b00780c */ /* 0x040fe40003f22270 */
[C---:B------:R-:W-:Y:S01]  /*2980*/  ISETP.EQ.AND P2, PT, R11.reuse, 0x10, PT ;  /* 0x000000100b00780c */ /* 0x040fe20003f42270 */
[----:B------:R-:W-:Y:S01]  /*2990*/  @P3 IMAD.MOV.U32 R17, RZ, RZ, R21 ;  /* 0x000000ffff113224 */ /* 0x000fe200078e0015 */
[C---:B------:R-:W-:Y:S01]  /*29a0*/  ISETP.EQ.AND P3, PT, R11.reuse, 0x14, PT ;  /* 0x000000140b00780c */ /* 0x040fe20003f62270 */
[----:B------:R-:W-:Y:S02]  /*29b0*/  @P5 IMAD.MOV.U32 R8, RZ, RZ, R6 ;  /* 0x000000ffff085224 */ /* 0x000fe400078e0006 */
[----:B------:R-:W-:Y:S01]  /*29c0*/  @P4 IMAD.MOV.U32 R8, RZ, RZ, R7 ;  /* 0x000000ffff084224 */ /* 0x000fe200078e0007 */
[C---:B------:R-:W-:Y:S02]  /*29d0*/  ISETP.EQ.AND P4, PT, R11.reuse, 0x18, PT ;  /* 0x000000180b00780c */ /* 0x040fe40003f82270 */
[----:B------:R-:W-:Y:S01]  /*29e0*/  @P0 MOV R8, R18 ;  /* 0x0000001200080202 */ /* 0x000fe20000000f00 */
[----:B------:R-:W-:Y:S01]  /*29f0*/  @P6 IMAD.MOV.U32 R14, RZ, RZ, R21 ;  /* 0x000000ffff0e6224 */ /* 0x000fe200078e0015 */
[C---:B------:R-:W-:Y:S01]  /*2a00*/  ISETP.EQ.AND P5, PT, R11.reuse, 0x1c, PT ;  /* 0x0000001c0b00780c */ /* 0x040fe20003fa2270 */
[----:B------:R-:W-:Y:S01]  /*2a10*/  @P1 IMAD.MOV.U32 R8, RZ, RZ, R19 ;  /* 0x000000ffff081224 */ /* 0x000fe200078e0013 */
[----:B------:R-:W-:Y:S01]  /*2a20*/  P2R R21, PR, RZ, 0x4 ;  /* 0x00000004ff157803 */ /* 0x000fe20000000000 */
[----:B------:R-:W-:Y:S01]  /*2a30*/  @P2 IMAD.MOV.U32 R8, RZ, RZ, R16 ;  /* 0x000000ffff082224 */ /* 0x000fe200078e0010 */
[----:B------:R-:W-:-:S02]  /*2a40*/  ISETP.EQ.AND P6, PT, R11, 0x20, PT ;  /* 0x000000200b00780c */ /* 0x000fc40003fc2270 */
[----:B------:R-:W-:Y:S01]  /*2a50*/  ISETP.EQ.AND P2, PT, R11, 0x24, PT ;  /* 0x000000240b00780c */ /* 0x000fe20003f42270 */
[----:B------:R-:W-:Y:S02]  /*2a60*/  @P3 IMAD.MOV.U32 R8, RZ, RZ, R17 ;  /* 0x000000ffff083224 */ /* 0x000fe400078e0011 */
[----:B------:R-:W-:-:S04]  /*2a70*/  @P4 IMAD.MOV.U32 R8, RZ, RZ, R12 ;  /* 0x000000ffff084224 */ /* 0x000fc800078e000c */
[----:B------:R-:W-:-:S04]  /*2a80*/  @P5 IMAD.MOV.U32 R8, RZ, RZ, R13 ;  /* 0x000000ffff085224 */ /* 0x000fc800078e000d */
[----:B------:R-:W-:Y:S02]  /*2a90*/  @P6 IMAD.MOV.U32 R8, RZ, RZ, R14 ;  /* 0x000000ffff086224 */ /* 0x000fe400078e000e */
[----:B------:R-:W-:Y:S01]  /*2aa0*/  @P2 IMAD.MOV.U32 R8, RZ, RZ, R15 ;  /* 0x000000ffff082224 */ /* 0x000fe200078e000f */
[----:B------:R-:W-:-:S03]  /*2ab0*/  ISETP.NE.AND P2, PT, R21, RZ, PT ;  /* 0x000000ff1500720c */ /* 0x000fc60003f45270 */
[----:B------:R-:W-:Y:S01]  /*2ac0*/  VIADD R25, R8, 0x1 ;  /* 0x0000000108197836 */ /* 0x000fe20000000000 */
[----:B------:R-:W-:Y:S02]  /*2ad0*/  P2R R22, PR, RZ, 0x2 ;  /* 0x00000002ff167803 */ /* 0x000fe40000000000 */
[----:B------:R-:W-:-:S07]  /*2ae0*/  ISETP.EQ.AND P1, PT, R11, RZ, PT ;  /* 0x000000ff0b00720c */ /* 0x000fce0003f22270 */
[----:B------:R-:W-:Y:S01]  /*2af0*/  @P2 IMAD.MOV.U32 R16, RZ, RZ, R25 ;  /* 0x000000ffff102224 */ /* 0x000fe200078e0019 */
[----:B------:R-:W-:Y:S02]  /*2b00*/  ISETP.NE.AND P2, PT, R5, RZ, PT ;  /* 0x000000ff0500720c */ /* 0x000fe40003f45270 */
[----:B------:R-:W-:Y:S02]  /*2b10*/  P2R R23, PR, RZ, 0x1 ;  /* 0x00000001ff177803 */ /* 0x000fe40000000000 */
[----:B------:R-:W-:Y:S02]  /*2b20*/  SEL R26, R9, R26, !P2 ;  /* 0x0000001a091a7207 */ /* 0x000fe40005000000 */
[----:B------:R-:W-:-:S03]  /*2b30*/  ISETP.EQ.AND P0, PT, R11, 0x4, PT ;  /* 0x000000040b00780c */ /* 0x000fc60003f02270 */
[----:B------:R-:W-:Y:S01]  /*2b40*/  IMAD.HI R8, R26, 0x66666667, RZ ;  /* 0x666666671a087827 */ /* 0x000fe200078e02ff */
[----:B------:R-:W-:Y:S02]  /*2b50*/  @P1 MOV R6, R25 ;  /* 0x0000001900061202 */ /* 0x000fe40000000f00 */
[----:B------:R-:W-:Y:S02]  /*2b60*/  ISETP.NE.AND P1, PT, R22, RZ, PT ;  /* 0x000000ff1600720c */ /* 0x000fe40003f25270 */
[----:B------:R-:W-:-:S04]  /*2b70*/  SHF.R.U32.HI R21, RZ, 0x1f, R8 ;  /* 0x0000001fff157819 */ /* 0x000fc80000011608 */
[----:B------:R-:W-:Y:S01]  /*2b80*/  LEA.HI.SX32 R21, R8, R21, 0x1e ;  /* 0x0000001508157211 */ /* 0x000fe200078ff2ff */
[--C-:B------:R-:W-:Y:S01]  /*2b90*/  @P0 IMAD.MOV.U32 R7, RZ, RZ, R25.reuse ;  /* 0x000000ffff070224 */ /* 0x100fe200078e0019 */
[----:B------:R-:W-:Y:S02]  /*2ba0*/  ISETP.NE.AND P0, PT, R23, RZ, PT ;  /* 0x000000ff1700720c */ /* 0x000fe40003f05270 */
[----:B------:R-:W-:Y:S01]  /*2bb0*/  LOP3.LUT R24, R24, R5, RZ, 0x3c, !PT ;  /* 0x0000000518187212 */ /* 0x000fe200078e3cff */
[----:B------:R-:W-:Y:S02]  /*2bc0*/  IMAD R21, R21, -0xa, R26 ;  /* 0xfffffff615157824 */ /* 0x000fe400078e021a */
[--C-:B------:R-:W-:Y:S01]  /*2bd0*/  @P1 IMAD.MOV.U32 R19, RZ, RZ, R25.reuse ;  /* 0x000000ffff131224 */ /* 0x100fe200078e0019 */
[----:B------:R-:W-:Y:S01]  /*2be0*/  ISETP.GE.AND P1, PT, R24, RZ, PT ;  /* 0x000000ff1800720c */ /* 0x000fe20003f26270 */
[----:B------:R-:W-:Y:S02]  /*2bf0*/  IMAD.SHL.U32 R21, R21, 0x4, RZ ;  /* 0x0000000415157824 */ /* 0x000fe400078e00ff */
[--C-:B------:R-:W-:Y:S01]  /*2c00*/  @P4 IMAD.MOV.U32 R12, RZ, RZ, R25.reuse ;  /* 0x000000ffff0c4224 */ /* 0x100fe200078e0019 */
[----:B------:R-:W-:Y:S01]  /*2c10*/  ISETP.EQ.AND P4, PT, R11, 0x24, PT ;  /* 0x000000240b00780c */ /* 0x000fe20003f82270 */
[--C-:B------:R-:W-:Y:S01]  /*2c20*/  @P3 IMAD.MOV.U32 R17, RZ, RZ, R25.reuse ;  /* 0x000000ffff113224 */ /* 0x100fe200078e0019 */
[C---:B------:R-:W-:Y:S01]  /*2c30*/  ISETP.EQ.AND P3, PT, R21.reuse, RZ, PT ;  /* 0x000000ff1500720c */ /* 0x040fe20003f62270 */
[----:B------:R-:W-:Y:S01]  /*2c40*/  @P0 IMAD.MOV.U32 R18, RZ, RZ, R25 ;  /* 0x000000ffff120224 */ /* 0x000fe200078e0019 */
[----:B------:R-:W-:-:S02]  /*2c50*/  ISETP.EQ.AND P0, PT, R21, 0x4, PT ;  /* 0x000000041500780c */ /* 0x000fc40003f02270 */
[----:B------:R-:W-:Y:S02]  /*2c60*/  @P6 MOV R14, R25 ;  /* 0x00000019000e6202 */ /* 0x000fe40000000f00 */
[C---:B------:R-:W-:Y:S01]  /*2c70*/  ISETP.EQ.AND P6, PT, R21.reuse, 0x8, PT ;  /* 0x000000081500780c */ /* 0x040fe20003fc2270 */
[----:B------:R-:W-:Y:S02]  /*2c80*/  @!P1 IMAD.MOV R10, RZ, RZ, -R10 ;  /* 0x000000ffff0a9224 */ /* 0x000fe400078e0a0a */
[--C-:B------:R-:W-:Y:S01]  /*2c90*/  @P5 IMAD.MOV.U32 R13, RZ, RZ, R25.reuse ;  /* 0x000000ffff0d5224 */ /* 0x100fe200078e0019 */
[C---:B------:R-:W-:Y:S01]  /*2ca0*/  ISETP.EQ.AND P5, PT, R21.reuse, 0xc, PT ;  /* 0x0000000c1500780c */ /* 0x040fe20003fa2270 */
[----:B------:R-:W-:Y:S01]  /*2cb0*/  @P4 IMAD.MOV.U32 R15, RZ, RZ, R25 ;  /* 0x000000ffff0f4224 */ /* 0x000fe200078e0019 */
[----:B------:R-:W-:Y:S01]  /*2cc0*/  ISETP.EQ.AND P4, PT, R21, 0x10, PT ;  /* 0x000000101500780c */ /* 0x000fe20003f82270 */
[----:B------:R-:W-:Y:S01]  /*2cd0*/  @P3 IMAD.MOV.U32 R8, RZ, RZ, R6 ;  /* 0x000000ffff083224 */ /* 0x000fe200078e0006 */
[----:B------:R-:W-:-:S02]  /*2ce0*/  SEL R9, R9, R10, !P2 ;  /* 0x0000000a09097207 */ /* 0x000fc40005000000 */
[C---:B------:R-:W-:Y:S01]  /*2cf0*/  ISETP.EQ.AND P2, PT, R21.reuse, 0x14, PT ;  /* 0x000000141500780c */ /* 0x040fe20003f42270 */
[----:B------:R-:W-:Y:S01]  /*2d00*/  @P0 IMAD.MOV.U32 R8, RZ, RZ, R7 ;  /* 0x000000ffff080224 */ /* 0x000fe200078e0007 */
[C---:B------:R-:W-:Y:S02]  /*2d10*/  ISETP.EQ.AND P3, PT, R21.reuse, 0x18, PT ;  /* 0x000000181500780c */ /* 0x040fe40003f62270 */
[----:B------:R-:W-:Y:S02]  /*2d20*/  P2R R11, PR, RZ, 0x1 ;  /* 0x00000001ff0b7803 */ /* 0x000fe40000000000 */
[C---:B------:R-:W-:Y:S02]  /*2d30*/  ISETP.EQ.AND P1, PT, R21.reuse, 0x1c, PT ;  /* 0x0000001c1500780c */ /* 0x040fe40003f22270 */
[----:B------:R-:W-:Y:S01]  /*2d40*/  ISETP.EQ.AND P0, PT, R21, 0x20, PT ;  /* 0x000000201500780c */ /* 0x000fe20003f02270 */
[----:B------:R-:W-:Y:S01]  /*2d50*/  @P6 IMAD.MOV.U32 R8, RZ, RZ, R18 ;  /* 0x000000ffff086224 */ /* 0x000fe200078e0012 */
[----:B------:R-:W-:-:S02]  /*2d60*/  P2R R10, PR, RZ, 0x40 ;  /* 0x00000040ff0a7803 */ /* 0x000fc40000000000 */
[C---:B------:R-:W-:Y:S01]  /*2d70*/  ISETP.EQ.AND P6, PT, R21.reuse, 0x24, PT ;  /* 0x000000241500780c */ /* 0x040fe20003fc2270 */
[----:B------:R-:W-:Y:S02]  /*2d80*/  @P5 IMAD.MOV.U32 R8, RZ, RZ, R19 ;  /* 0x000000ffff085224 */ /* 0x000fe400078e0013 */
[----:B------:R-:W-:Y:S02]  /*2d90*/  @P4 IMAD.MOV.U32 R8, RZ, RZ, R16 ;  /* 0x000000ffff084224 */ /* 0x000fe400078e0010 */
[----:B------:R-:W-:Y:S01]  /*2da0*/  @P2 IMAD.MOV.U32 R8, RZ, RZ, R17 ;  /* 0x000000ffff082224 */ /* 0x000fe200078e0011 */
[----:B------:R-:W-:Y:S01]  /*2db0*/  @P3 MOV R8, R12 ;  /* 0x0000000c00083202 */ /* 0x000fe20000000f00 */
[----:B------:R-:W-:Y:S02]  /*2dc0*/  @P1 IMAD.MOV.U32 R8, RZ, RZ, R13 ;  /* 0x000000ffff081224 */ /* 0x000fe400078e000d */
[----:B------:R-:W-:Y:S01]  /*2dd0*/  @P0 IMAD.MOV.U32 R8, RZ, RZ, R14 ;  /* 0x000000ffff080224 */ /* 0x000fe200078e000e */
[----:B------:R-:W-:-:S03]  /*2de0*/  ISETP.EQ.AND P0, PT, R21, RZ, PT ;  /* 0x000000ff1500720c */ /* 0x000fc60003f02270 */
[----:B------:R-:W-:Y:S01]  /*2df0*/  @P6 IMAD.MOV.U32 R8, RZ, RZ, R15 ;  /* 0x000000ffff086224 */ /* 0x000fe200078e000f */
[----:B------:R-:W-:-:S03]  /*2e00*/  ISETP.NE.AND P6, PT, R10, RZ, PT ;  /* 0x000000ff0a00720c */ /* 0x000fc60003fc5270 */
[----:B------:R-:W-:Y:S02]  /*2e10*/  VIADD R10, R8, 0x1 ;  /* 0x00000001080a7836 */ /* 0x000fe40000000000 */
[----:B------:R-:W-:-:S04]  /*2e20*/  IMAD.HI R8, R9, 0x66666667, RZ ;  /* 0x6666666709087827 */ /* 0x000fc800078e02ff */
[----:B------:R-:W-:Y:S01]  /*2e30*/  @P0 IMAD.MOV.U32 R6, RZ, RZ, R10 ;  /* 0x000000ffff060224 */ /* 0x000fe200078e000a */
[----:B------:R-:W-:Y:S02]  /*2e40*/  ISETP.NE.AND P0, PT, R11, RZ, PT ;  /* 0x000000ff0b00720c */ /* 0x000fe40003f05270 */
[----:B------:R-:W-:-:S04]  /*2e50*/  SHF.R.U32.HI R11, RZ, 0x1f, R8 ;  /* 0x0000001fff0b7819 */ /* 0x000fc80000011608 */
[----:B------:R-:W-:-:S05]  /*2e60*/  LEA.HI.SX32 R8, R8, R11, 0x1e ;  /* 0x0000000b08087211 */ /* 0x000fca00078ff2ff */
[----:B------:R-:W-:Y:S02]  /*2e70*/  IMAD R8, R8, -0xa, R9 ;  /* 0xfffffff608087824 */ /* 0x000fe400078e0209 */
[----:B------:R-:W-:-:S03]  /*2e80*/  @P5 IMAD.MOV.U32 R19, RZ, RZ, R10 ;  /* 0x000000ffff135224 */ /* 0x000fc600078e000a */
[----:B------:R-:W-:-:S04]  /*2e90*/  SHF.L.U32 R8, R8, 0x2, RZ ;  /* 0x0000000208087819 */ /* 0x000fc800000006ff */
[C---:B------:R-:W-:Y:S01]  /*2ea0*/  ISETP.EQ.AND P5, PT, R8.reuse, RZ, PT ;  /* 0x000000ff0800720c */ /* 0x040fe20003fa2270 */
[--C-:B------:R-:W-:Y:S01]  /*2eb0*/  @P2 IMAD.MOV.U32 R17, RZ, RZ, R10.reuse ;  /* 0x000000ffff112224 */ /* 0x100fe200078e000a */
[----:B------:R-:W-:Y:S01]  /*2ec0*/  ISETP.EQ.AND P2, PT, R21, 0x20, PT ;  /* 0x000000201500780c */ /* 0x000fe20003f42270 */
[--C-:B------:R-:W-:Y:S01]  /*2ed0*/  @P4 IMAD.MOV.U32 R16, RZ, RZ, R10.reuse ;  /* 0x000000ffff104224 */ /* 0x100fe200078e000a */
[C---:B------:R-:W-:Y:S01]  /*2ee0*/  ISETP.EQ.AND P4, PT, R8.reuse, 0x4, PT ;  /* 0x000000040800780c */ /* 0x040fe20003f82270 */
[----:B------:R-:W-:Y:S01]  /*2ef0*/  @P6 IMAD.MOV.U32 R18, RZ, RZ, R10 ;  /* 0x000000ffff126224 */ /* 0x000fe200078e000a */
[----:B------:R-:W-:-:S07]  /*2f00*/  ISETP.EQ.AND P6, PT, R8, 0x8, PT ;  /* 0x000000080800780c */ /* 0x000fce0003fc2270 */
[----:B------:R-:W-:Y:S01]  /*2f10*/  @P5 IMAD.MOV.U32 R9, RZ, RZ, R6 ;  /* 0x000000ffff095224 */ /* 0x000fe200078e0006 */
[----:B------:R-:W-:Y:S01]  /*2f20*/  ISETP.EQ.AND P5, PT, R21, 0x24, PT ;  /* 0x000000241500780c */ /* 0x000fe20003fa2270 */
[--C-:B------:R-:W-:Y:S01]  /*2f30*/  @P0 IMAD.MOV.U32 R7, RZ, RZ, R10.reuse ;  /* 0x000000ffff070224 */ /* 0x100fe200078e000a */
[C---:B------:R-:W-:Y:S01]  /*2f40*/  ISETP.EQ.AND P0, PT, R8.reuse, 0xc, PT ;  /* 0x0000000c0800780c */ /* 0x040fe20003f02270 */
[--C-:B------:R-:W-:Y:S01]  /*2f50*/  @P1 IMAD.MOV.U32 R13, RZ, RZ, R10.reuse ;  /* 0x000000ffff0d1224 */ /* 0x100fe200078e000a */
[C---:B------:R-:W-:Y:S01]  /*2f60*/  ISETP.EQ.AND P1, PT, R8.reuse, 0x10, PT ;  /* 0x000000100800780c */ /* 0x040fe20003f22270 */
[--C-:B------:R-:W-:Y:S01]  /*2f70*/  @P2 IMAD.MOV.U32 R14, RZ, RZ, R10.reuse ;  /* 0x000000ffff0e2224 */ /* 0x100fe200078e000a */
[C---:B------:R-:W-:Y:S01]  /*2f80*/  ISETP.EQ.AND P2, PT, R8.reuse, 0x14, PT ;  /* 0x000000140800780c */ /* 0x040fe20003f42270 */
[----:B------:R-:W-:Y:S01]  /*2f90*/  @P3 IMAD.MOV.U32 R12, RZ, RZ, R10 ;  /* 0x000000ffff0c3224 */ /* 0x000fe200078e000a */
[C---:B------:R-:W-:Y:S01]  /*2fa0*/  ISETP.EQ.AND P3, PT, R8.reuse, 0x18, PT ;  /* 0x000000180800780c */ /* 0x040fe20003f62270 */
[----:B------:R-:W-:Y:S01]  /*2fb0*/  @P4 IMAD.MOV.U32 R9, RZ, RZ, R7 ;  /* 0x000000ffff094224 */ /* 0x000fe200078e0007 */
[----:B------:R-:W-:-:S02]  /*2fc0*/  ISETP.EQ.AND P4, PT, R8, 0x1c, PT ;  /* 0x0000001c0800780c */ /* 0x000fc40003f82270 */
[----:B------:R-:W-:Y:S01]  /*2fd0*/  @P6 MOV R9, R18 ;  /* 0x0000001200096202 */ /* 0x000fe20000000f00 */
[----:B------:R-:W-:Y:S01]  /*2fe0*/  @P5 IMAD.MOV.U32 R15, RZ, RZ, R10 ;  /* 0x000000ffff0f5224 */ /* 0x000fe200078e000a */
[C---:B------:R-:W-:Y:S02]  /*2ff0*/  ISETP.EQ.AND P5, PT, R8.reuse, 0x20, PT ;  /* 0x000000200800780c */ /* 0x040fe40003fa2270 */
[C---:B------:R-:W-:Y:S01]  /*3000*/  ISETP.EQ.AND P6, PT, R8.reuse, 0x24, PT ;  /* 0x000000240800780c */ /* 0x040fe20003fc2270 */
[----:B------:R-:W-:Y:S01]  /*3010*/  @P0 IMAD.MOV.U32 R9, RZ, RZ, R19 ;  /* 0x000000ffff090224 */ /* 0x000fe200078e0013 */
[----:B------:R-:W-:Y:S01]  /*3020*/  P2R R21, PR, RZ, 0x1 ;  /* 0x00000001ff157803 */ /* 0x000fe20000000000 */
[----:B------:R-:W-:Y:S01]  /*3030*/  @P1 IMAD.MOV.U32 R9, RZ, RZ, R16 ;  /* 0x000000ffff091224 */ /* 0x000fe200078e0010 */
[----:B------:R-:W-:Y:S01]  /*3040*/  P2R R11, PR, RZ, 0x2 ;  /* 0x00000002ff0b7803 */ /* 0x000fe20000000000 */
[----:B------:R-:W-:Y:S01]  /*3050*/  @P2 IMAD.MOV.U32 R9, RZ, RZ, R17 ;  /* 0x000000ffff092224 */ /* 0x000fe200078e0011 */
[----:B------:R-:W-:Y:S01]  /*3060*/  P2R R10, PR, RZ, 0x4 ;  /* 0x00000004ff0a7803 */ /* 0x000fe20000000000 */
[----:B------:R-:W-:Y:S01]  /*3070*/  @P3 IMAD.MOV.U32 R9, RZ, RZ, R12 ;  /* 0x000000ffff093224 */ /* 0x000fe200078e000c */
[----:B------:R-:W-:-:S02]  /*3080*/  ISETP.EQ.AND P2, PT, R8, RZ, PT ;  /* 0x000000ff0800720c */ /* 0x000fc40003f42270 */
[C---:B------:R-:W-:Y:S02]  /*3090*/  ISETP.EQ.AND P1, PT, R8.reuse, 0x4, PT ;  /* 0x000000040800780c */ /* 0x040fe40003f22270 */
[----:B------:R-:W-:Y:S01]  /*30a0*/  ISETP.EQ.AND P0, PT, R8, 0x8, PT ;  /* 0x000000080800780c */ /* 0x000fe20003f02270 */
[----:B------:R-:W-:Y:S02]  /*30b0*/  @P4 IMAD.MOV.U32 R9, RZ, RZ, R13 ;  /* 0x000000ffff094224 */ /* 0x000fe400078e000d */
[----:B------:R-:W-:Y:S02]  /*30c0*/  @P5 IMAD.MOV.U32 R9, RZ, RZ, R14 ;  /* 0x000000ffff095224 */ /* 0x000fe400078e000e */
[----:B------:R-:W-:-:S04]  /*30d0*/  @P6 IMAD.MOV.U32 R9, RZ, RZ, R15 ;  /* 0x000000ffff096224 */ /* 0x000fc800078e000f */
[----:B------:R-:W-:-:S04]  /*30e0*/  VIADD R8, R9, 0x1 ;  /* 0x0000000109087836 */ /* 0x000fc80000000000 */
[--C-:B------:R-:W-:Y:S01]  /*30f0*/  @P1 IMAD.MOV.U32 R7, RZ, RZ, R8.reuse ;  /* 0x000000ffff071224 */ /* 0x100fe200078e0008 */
[-C--:B------:R-:W-:Y:S01]  /*3100*/  @P2 MOV R6, R8.reuse ;  /* 0x0000000800062202 */ /* 0x080fe20000000f00 */
[--C-:B------:R-:W-:Y:S01]  /*3110*/  @P0 IMAD.MOV.U32 R18, RZ, RZ, R8.reuse ;  /* 0x000000ffff120224 */ /* 0x100fe200078e0008 */
[----:B------:R-:W-:Y:S02]  /*3120*/  ISETP.NE.AND P2, PT, R10, RZ, PT ;  /* 0x000000ff0a00720c */ /* 0x000fe40003f45270 */
[----:B------:R-:W-:Y:S02]  /*3130*/  ISETP.NE.AND P1, PT, R11, RZ, PT ;  /* 0x000000ff0b00720c */ /* 0x000fe40003f25270 */
[----:B------:R-:W-:Y:S01]  /*3140*/  ISETP.NE.AND P0, PT, R21, RZ, PT ;  /* 0x000000ff1500720c */ /* 0x000fe20003f05270 */
[--C-:B------:R-:W-:Y:S01]  /*3150*/  @P3 IMAD.MOV.U32 R12, RZ, RZ, R8.reuse ;  /* 0x000000ffff0c3224 */ /* 0x100fe200078e0008 */
[----:B------:R-:W-:Y:S01]  /*3160*/  @P6 MOV R15, R8 ;  /* 0x00000008000f6202 */ /* 0x000fe20000000f00 */
[----:B------:R-:W-:-:S02]  /*3170*/  @P4 IMAD.MOV.U32 R13, RZ, RZ, R8 ;  /* 0x000000ffff0d4224 */ /* 0x000fc400078e0008 */
[--C-:B------:R-:W-:Y:S02]  /*3180*/  @P5 IMAD.MOV.U32 R14, RZ, RZ, R8.reuse ;  /* 0x000000ffff0e5224 */ /* 0x100fe400078e0008 */
[----:B------:R-:W-:Y:S02]  /*3190*/  VIADD R20, R20, 0x4 ;  /* 0x0000000414147836 */ /* 0x000fe40000000000 */
[--C-:B------:R-:W-:Y:S02]  /*31a0*/  @P2 IMAD.MOV.U32 R17, RZ, RZ, R8.reuse ;  /* 0x000000ffff112224 */ /* 0x100fe400078e0008 */
[--C-:B------:R-:W-:Y:S02]  /*31b0*/  @P1 IMAD.MOV.U32 R16, RZ, RZ, R8.reuse ;  /* 0x000000ffff101224 */ /* 0x100fe400078e0008 */
[----:B------:R-:W-:-:S07]  /*31c0*/  @P0 IMAD.MOV.U32 R19, RZ, RZ, R8 ;  /* 0x000000ffff130224 */ /* 0x000fce00078e0008 */
.L_x_4:
[----:B------:R-:W-:Y:S05]  /*31d0*/  BRA.U !UP1, `(.L_x_3) ;  /* 0x0000000d09507547 */ /* 0x000fea000b800000 */
[----:B------:R-:W-:Y:S02]  /*31e0*/  UIADD3 UR6, UPT, UPT, UR6, -0x1, URZ ;  /* 0xffffffff06067890 */ /* 0x000fe4000fffe0ff */
[----:B------:R-:W-:Y:S02]  /*31f0*/  ULOP3.LUT UR4, UR4, 0x1, URZ, 0xc0, !UPT ;  /* 0x0000000104047892 */ /* 0x000fe4000f8ec0ff */
[----:B------:R-:W-:Y:S02]  /*3200*/  UISETP.NE.AND UP0, UPT, UR6, URZ, UPT ;  /* 0x000000ff0600728c */ /* 0x000fe4000bf05270 */
[----:B------:R-:W-:-:S07]  /*3210*/  UISETP.NE.AND UP1, UPT, UR4, URZ, UPT ;  /* 0x000000ff0400728c */ /* 0x000fce000bf25270 */
[----:B------:R-:W-:Y:S05]  /*3220*/  BRA.U !UP0, `(.L_x_5) ;  /* 0x0000000908147547 */ /* 0x000fea000b800000 */
[----:B------:R-:W0:Y:S02]  /*3230*/  LDC.64 R8, c[0x0][0x380] ;  /* 0x0000e000ff087b82 */ /* 0x000e240000000a00 */
[----:B0-----:R-:W-:-:S05]  /*3240*/  IMAD.WIDE.U32 R24, R20, 0x4, R8 ;  /* 0x0000000414187825 */ /* 0x001fca00078e0008 */
[----:B------:R-:W2:Y:S04]  /*3250*/  LDG.E R22, desc[UR8][R24.64] ;  /* 0x0000000818167981 */ /* 0x000ea8000c1e1900 */
[----:B------:R2:W3:Y:S01]  /*3260*/  LDG.E R10, desc[UR8][R24.64+0x4] ;  /* 0x00000408180a7981 */ /* 0x0004e2000c1e1900 */
[----:B------:R-:W-:Y:S01]  /*3270*/  IABS R11, R5 ;  /* 0x00000005000b7213 */ /* 0x000fe20000000000 */
[----:B------:R-:W-:-:S03]  /*3280*/  VIADD R20, R20, 0x2 ;  /* 0x0000000214147836 */ /* 0x000fc60000000000 */
[----:B------:R-:W0:Y:S08]  /*3290*/  I2F.RP R21, R11 ;  /* 0x0000000b00157306 */ /* 0x000e300000209400 */
[----:B0-----:R-:W0:Y:S02]  /*32a0*/  MUFU.RCP R21, R21 ;  /* 0x0000001500157308 */ /* 0x001e240000001000 */
[----:B0-----:R-:W-:-:S06]  /*32b0*/  VIADD R8, R21, 0xffffffe ;  /* 0x0ffffffe15087836 */ /* 0x001fcc0000000000 */
[----:B------:R0:W1:Y:S02]  /*32c0*/  F2I.FTZ.U32.TRUNC.NTZ R9, R8 ;  /* 0x0000000800097305 */ /* 0x000064000021f000 */
[----:B0-----:R-:W-:Y:S02]  /*32d0*/  IMAD.MOV.U32 R8, RZ, RZ, RZ ;  /* 0x000000ffff087224 */ /* 0x001fe400078e00ff */
[----:B-1----:R-:W-:-:S04]  /*32e0*/  IMAD.MOV R26, RZ, RZ, -R9 ;  /* 0x000000ffff1a7224 */ /* 0x002fc800078e0a09 */
[----:B------:R-:W-:Y:S01]  /*32f0*/  IMAD R23, R26, R11, RZ ;  /* 0x0000000b1a177224 */ /* 0x000fe200078e02ff */
[----:B------:R-:W-:-:S03]  /*3300*/  IABS R26, R5 ;  /* 0x00000005001a7213 */ /* 0x000fc60000000000 */
[----:B------:R-:W-:-:S04]  /*3310*/  IMAD.HI.U32 R23, R9, R23, R8 ;  /* 0x0000001709177227 */ /* 0x000fc800078e0008 */
[----:B------:R-:W-:Y:S01]  /*3320*/  IMAD.MOV R26, RZ, RZ, -R26 ;  /* 0x000000ffff1a7224 */ /* 0x000fe200078e0a1a */
[----:B--2---:R-:W-:Y:S02]  /*3330*/  IABS R24, R22 ;  /* 0x0000001600187213 */ /* 0x004fe40000000000 */
[----:B------:R-:W-:-:S03]  /*3340*/  LOP3.LUT R22, R22, R5, RZ, 0x3c, !PT ;  /* 0x0000000516167212 */ /* 0x000fc600078e3cff */
[----:B------:R-:W-:Y:S01]  /*3350*/  IMAD.MOV.U32 R9, RZ, RZ, R24 ;  /* 0x000000ffff097224 */ /* 0x000fe200078e0018 */
[----:B------:R-:W-:Y:S01]  /*3360*/  ISETP.GE.AND P2, PT, R22, RZ, PT ;  /* 0x000000ff1600720c */ /* 0x000fe20003f46270 */
[----:B------:R-:W-:Y:S02]  /*3370*/  IMAD.MOV.U32 R24, RZ, RZ, R26 ;  /* 0x000000ffff187224 */ /* 0x000fe400078e001a */
[----:B------:R-:W-:-:S04]  /*3380*/  IMAD.HI.U32 R8, R23, R9, RZ ;  /* 0x0000000917087227 */ /* 0x000fc800078e00ff */
[----:B------:R-:W-:Y:S01]  /*3390*/  IMAD R24, R8, R24, R9 ;  /* 0x0000001808187224 */ /* 0x000fe200078e0209 */
[----:B------:R-:W-:-:S04]  /*33a0*/  IABS R9, R5 ;  /* 0x0000000500097213 */ /* 0x000fc80000000000 */
[----:B------:R-:W-:Y:S01]  /*33b0*/  ISETP.GT.U32.AND P1, PT, R11, R24, PT ;  /* 0x000000180b00720c */ /* 0x000fe20003f24070 */
[----:B------:R-:W-:Y:S01]  /*33c0*/  IMAD.MOV R22, RZ, RZ, -R9 ;  /* 0x000000ffff167224 */ /* 0x000fe200078e0a09 */
[----:B------:R-:W-:-:S11]  /*33d0*/  LOP3.LUT R9, RZ, R5, RZ, 0x33, !PT ;  /* 0x00000005ff097212 */ /* 0x000fd600078e33ff */
[----:B------:R-:W-:Y:S01]  /*33e0*/  @!P1 IMAD.IADD R24, R24, 0x1, -R11 ;  /* 0x0000000118189824 */ /* 0x000fe200078e0a0b */
[----:B------:R-:W-:-:S04]  /*33f0*/  @!P1 IADD3 R8, PT, PT, R8, 0x1, RZ ;  /* 0x0000000108089810 */ /* 0x000fc80007ffe0ff */
[----:B------:R-:W-:Y:S02]  /*3400*/  ISETP.GE.U32.AND P0, PT, R24, R11, PT ;  /* 0x0000000b1800720c */ /* 0x000fe40003f06070 */
[----:B---3--:R-:W-:Y:S02]  /*3410*/  IABS R24, R10 ;  /* 0x0000000a00187213 */ /* 0x008fe40000000000 */
[----:B------:R-:W-:-:S03]  /*3420*/  LOP3.LUT R10, R10, R5, RZ, 0x3c, !PT ;  /* 0x000000050a0a7212 */ /* 0x000fc600078e3cff */
[----:B------:R-:W-:Y:S01]  /*3430*/  IMAD.HI.U32 R21, R23, R24, RZ ;  /* 0x0000001817157227 */ /* 0x000fe200078e00ff */
[----:B------:R-:W-:Y:S02]  /*3440*/  ISETP.GE.AND P1, PT, R10, RZ, PT ;  /* 0x000000ff0a00720c */ /* 0x000fe40003f26270 */
[----:B------:R-:W-:Y:S01]  /*3450*/  LOP3.LUT R10, RZ, R5, RZ, 0x33, !PT ;  /* 0x00000005ff0a7212 */ /* 0x000fe200078e33ff */
[----:B------:R-:W-:Y:S02]  /*3460*/  IMAD R24, R21, R22, R24 ;  /* 0x0000001615187224 */ /* 0x000fe400078e0218 */
[----:B------:R-:W-:Y:S01]  /*3470*/  @P0 VIADD R8, R8, 0x1 ;  /* 0x0000000108080836 */ /* 0x000fe20000000000 */
[----:B------:R-:W-:-:S03]  /*3480*/  ISETP.NE.AND P0, PT, R5, RZ, PT ;  /* 0x000000ff0500720c */ /* 0x000fc60003f05270 */
[----:B------:R-:W-:Y:S01]  /*3490*/  @!P2 IMAD.MOV R8, RZ, RZ, -R8 ;  /* 0x000000ffff08a224 */ /* 0x000fe200078e0a08 */
[----:B------:R-:W-:-:S04]  /*34a0*/  ISETP.GT.U32.AND P2, PT, R11, R24, PT ;  /* 0x000000180b00720c */ /* 0x000fc80003f44070 */
[----:B------:R-:W-:-:S05]  /*34b0*/  SEL R8, R9, R8, !P0 ;  /* 0x0000000809087207 */ /* 0x000fca0004000000 */
[----:B------:R-:W-:-:S04]  /*34c0*/  IMAD.HI R9, R8, 0x66666667, RZ ;  /* 0x6666666708097827 */ /* 0x000fc800078e02ff */
[----:B------:R-:W-:Y:S01]  /*34d0*/  @!P2 IMAD.IADD R24, R24, 0x1, -R11 ;  /* 0x000000011818a824 */ /* 0x000fe200078e0a0b */
[----:B------:R-:W-:Y:S01]  /*34e0*/  SHF.R.U32.HI R22, RZ, 0x1f, R9 ;  /* 0x0000001fff167819 */ /* 0x000fe20000011609 */
[----:B------:R-:W-:-:S03]  /*34f0*/  @!P2 VIADD R21, R21, 0x1 ;  /* 0x000000011515a836 */ /* 0x000fc60000000000 */
[----:B------:R-:W-:Y:S02]  /*3500*/  LEA.HI.SX32 R9, R9, R22, 0x1e ;  /* 0x0000001609097211 */ /* 0x000fe400078ff2ff */
[----:B------:R-:W-:-:S03]  /*3510*/  ISETP.GE.U32.AND P4, PT, R24, R11, PT ;  /* 0x0000000b1800720c */ /* 0x000fc60003f86070 */
[----:B------:R-:W-:-:S04]  /*3520*/  IMAD R9, R9, -0xa, R8 ;  /* 0xfffffff609097824 */ /* 0x000fc800078e0208 */
[----:B------:R-:W-:-:S05]  /*3530*/  IMAD.SHL.U32 R9, R9, 0x4, RZ ;  /* 0x0000000409097824 */ /* 0x000fca00078e00ff */
[----:B------:R-:W-:Y:S01]  /*3540*/  ISETP.EQ.AND P3, PT, R9, RZ, PT ;  /* 0x000000ff0900720c */ /* 0x000fe20003f62270 */
[----:B------:R-:W-:Y:S01]  /*3550*/  @P4 VIADD R21, R21, 0x1 ;  /* 0x0000000115154836 */ /* 0x000fe20000000000 */
[C---:B------:R-:W-:Y:S02]  /*3560*/  ISETP.EQ.AND P2, PT, R9.reuse, 0x4, PT ;  /* 0x000000040900780c */ /* 0x040fe40003f42270 */
[----:B------:R-:W-:Y:S02]  /*3570*/  ISETP.EQ.AND P6, PT, R9, 0x8, PT ;  /* 0x000000080900780c */ /* 0x000fe40003fc2270 */
[----:B------:R-:W-:Y:S02]  /*3580*/  @!P1 IADD3 R21, PT, PT, -R21, RZ, RZ ;  /* 0x000000ff15159210 */ /* 0x000fe40007ffe1ff */
[C---:B------:R-:W-:Y:S02]  /*3590*/  ISETP.EQ.AND P5, PT, R9.reuse, 0xc, PT ;  /* 0x0000000c0900780c */ /* 0x040fe40003fa2270 */
[----:B------:R-:W-:-:S02]  /*35a0*/  ISETP.EQ.AND P4, PT, R9, 0x10, PT ;  /* 0x000000100900780c */ /* 0x000fc40003f82270 */
[----:B------:R-:W-:Y:S01]  /*35b0*/  SEL R21, R10, R21, !P0 ;  /* 0x000000150a157207 */ /* 0x000fe20004000000 */
[----:B------:R-:W-:Y:S01]  /*35c0*/  @P3 IMAD.MOV.U32 R8, RZ, RZ, R6 ;  /* 0x000000ffff083224 */ /* 0x000fe200078e0006 */
[C---:B------:R-:W-:Y:S01]  /*35d0*/  ISETP.EQ.AND P0, PT, R9.reuse, 0x14, PT ;  /* 0x000000140900780c */ /* 0x040fe20003f02270 */
[----:B------:R-:W-:Y:S01]  /*35e0*/  @P2 IMAD.MOV.U32 R8, RZ, RZ, R7 ;  /* 0x000000ffff082224 */ /* 0x000fe200078e0007 */
[----:B------:R-:W-:Y:S01]  /*35f0*/  P2R R11, PR, RZ, 0x8 ;  /* 0x00000008ff0b7803 */ /* 0x000fe20000000000 */
[----:B------:R-:W-:Y:S01]  /*3600*/  @P6 IMAD.MOV.U32 R8, RZ, RZ, R18 ;  /* 0x000000ffff086224 */ /* 0x000fe200078e0012 */
[C---:B------:R-:W-:Y:S02]  /*3610*/  ISETP.EQ.AND P1, PT, R9.reuse, 0x18, PT ;  /* 0x000000180900780c */ /* 0x040fe40003f22270 */
[----:B------:R-:W-:Y:S01]  /*3620*/  ISETP.EQ.AND P3, PT, R9, 0x1c, PT ;  /* 0x0000001c0900780c */ /* 0x000fe20003f62270 */
[----:B------:R-:W-:Y:S02]  /*3630*/  @P5 IMAD.MOV.U32 R8, RZ, RZ, R19 ;  /* 0x000000ffff085224 */ /* 0x000fe400078e0013 */
[----:B------:R-:W-:-:S04]  /*3640*/  @P4 IMAD.MOV.U32 R8, RZ, RZ, R16 ;  /* 0x000000ffff084224 */ /* 0x000fc800078e0010 */
[----:B------:R-:W-:-:S04]  /*3650*/  @P0 IMAD.MOV.U32 R8, RZ, RZ, R17 ;  /* 0x000000ffff080224 */ /* 0x000fc800078e0011 */
[----:B------:R-:W-:Y:S02]  /*3660*/  @P1 IMAD.MOV.U32 R8, RZ, RZ, R12 ;  /* 0x000000ffff081224 */ /* 0x000fe400078e000c */
[----:B------:R-:W-:Y:S01]  /*3670*/  @P3 IMAD.MOV.U32 R8, RZ, RZ, R13 ;  /* 0x000000ffff083224 */ /* 0x000fe200078e000d */
[----:B------:R-:W-:-:S13]  /*3680*/  ISETP.EQ.AND P3, PT, R9, 0x20, PT ;  /* 0x000000200900780c */ /* 0x000fda0003f62270 */
[----:B------:R-:W-:Y:S01]  /*3690*/  @P3 IMAD.MOV.U32 R8, RZ, RZ, R14 ;  /* 0x000000ffff083224 */ /* 0x000fe200078e000e */
[----:B------:R-:W-:-:S13]  /*36a0*/  ISETP.EQ.AND P3, PT, R9, 0x24, PT ;  /* 0x000000240900780c */ /* 0x000fda0003f62270 */
[----:B------:R-:W-:Y:S02]  /*36b0*/  @P3 MOV R8, R15 ;  /* 0x0000000f00083202 */ /* 0x000fe40000000f00 */
[----:B------:R-:W-:-:S03]  /*36c0*/  ISETP.NE.AND P3, PT, R11, RZ, PT ;  /* 0x000000ff0b00720c */ /* 0x000fc60003f65270 */
[----:B------:R-:W-:Y:S02]  /*36d0*/  VIADD R22, R8, 0x1 ;  /* 0x0000000108167836 */ /* 0x000fe40000000000 */
[----:B------:R-:W-:-:S03]  /*36e0*/  IMAD.HI R8, R21, 0x66666667, RZ ;  /* 0x6666666715087827 */ /* 0x000fc600078e02ff */
[----:B------:R-:W-:Y:S01]  /*36f0*/  @P1 MOV R12, R22 ;  /* 0x00000016000c1202 */ /* 0x000fe20000000f00 */
[----:B------:R-:W-:Y:S01]  /*3700*/  @P2 IMAD.MOV.U32 R7, RZ, RZ, R22 ;  /* 0x000000ffff072224 */ /* 0x000fe200078e0016 */
[----:B------:R-:W-:Y:S01]  /*3710*/  SHF.R.U32.HI R11, RZ, 0x1f, R8 ;  /* 0x0000001fff0b7819 */ /* 0x000fe20000011608 */
[--C-:B------:R-:W-:Y:S01]  /*3720*/  @P5 IMAD.MOV.U32 R19, RZ, RZ, R22.reuse ;  /* 0x000000ffff135224 */ /* 0x100fe200078e0016 */
[----:B------:R-:W-:Y:S01]  /*3730*/  ISETP.EQ.AND P5, PT, R9, 0x1c, PT ;  /* 0x0000001c0900780c */ /* 0x000fe20003fa2270 */
[--C-:B------:R-:W-:Y:S01]  /*3740*/  @P3 IMAD.MOV.U32 R6, RZ, RZ, R22.reuse ;  /* 0x000000ffff063224 */ /* 0x100fe200078e0016 */
[----:B------:R-:W-:Y:S01]  /*3750*/  LEA.HI.SX32 R8, R8, R11, 0x1e ;  /* 0x0000000b08087211 */ /* 0x000fe200078ff2ff */
[--C-:B------:R-:W-:Y:S02]  /*3760*/  @P6 IMAD.MOV.U32 R18, RZ, RZ, R22.reuse ;  /* 0x000000ffff126224 */ /* 0x100fe400078e0016 */
[----:B------:R-:W-:Y:S02]  /*3770*/  @P0 IMAD.MOV.U32 R17, RZ, RZ, R22 ;  /* 0x000000ffff110224 */ /* 0x000fe400078e0016 */
[----:B------:R-:W-:-:S02]  /*3780*/  IMAD R8, R8, -0xa, R21 ;  /* 0xfffffff608087824 */ /* 0x000fc400078e0215 */
[--C-:B------:R-:W-:Y:S02]  /*3790*/  @P4 IMAD.MOV.U32 R16, RZ, RZ, R22.reuse ;  /* 0x000000ffff104224 */ /* 0x100fe400078e0016 */
[----:B------:R-:W-:Y:S02]  /*37a0*/  IMAD.SHL.U32 R8, R8, 0x4, RZ ;  /* 0x0000000408087824 */ /* 0x000fe400078e00ff */
[----:B------:R-:W-:Y:S01]  /*37b0*/  @P5 IMAD.MOV.U32 R13, RZ, RZ, R22 ;  /* 0x000000ffff0d5224 */ /* 0x000fe200078e0016 */
[----:B------:R-:W-:Y:S02]  /*37c0*/  ISETP.EQ.AND P5, PT, R9, 0x20, PT ;  /* 0x000000200900780c */ /* 0x000fe40003fa2270 */
[C---:B------:R-:W-:Y:S02]  /*37d0*/  ISETP.EQ.AND P2, PT, R8.reuse, RZ, PT ;  /* 0x000000ff0800720c */ /* 0x040fe40003f42270 */
[C---:B------:R-:W-:Y:S02]  /*37e0*/  ISETP.EQ.AND P6, PT, R8.reuse, 0x4, PT ;  /* 0x000000040800780c */ /* 0x040fe40003fc2270 */
[----:B------:R-:W-:-:S02]  /*37f0*/  ISETP.EQ.AND P3, PT, R8, 0x8, PT ;  /* 0x000000080800780c */ /* 0x000fc40003f62270 */
[C---:B------:R-:W-:Y:S02]  /*3800*/  ISETP.EQ.AND P0, PT, R8.reuse, 0xc, PT ;  /* 0x0000000c0800780c */ /* 0x040fe40003f02270 */
[C---:B------:R-:W-:Y:S02]  /*3810*/  ISETP.EQ.AND P1, PT, R8.reuse, 0x10, PT ;  /* 0x000000100800780c */ /* 0x040fe40003f22270 */
[C---:B------:R-:W-:Y:S01]  /*3820*/  ISETP.EQ.AND P4, PT, R8.reuse, 0x1c, PT ;  /* 0x0000001c0800780c */ /* 0x040fe20003f82270 */
[----:B------:R-:W-:Y:S01]  /*3830*/  @P5 IMAD.MOV.U32 R14, RZ, RZ, R22 ;  /* 0x000000ffff0e5224 */ /* 0x000fe200078e0016 */
[C---:B------:R-:W-:Y:S01]  /*3840*/  ISETP.EQ.AND P5, PT, R8.reuse, 0x20, PT ;  /* 0x000000200800780c */ /* 0x040fe20003fa2270 */
[----:B------:R-:W-:Y:S01]  /*3850*/  @P2 IMAD.MOV.U32 R10, RZ, RZ, R6 ;  /* 0x000000ffff0a2224 */ /* 0x000fe200078e0006 */
[----:B------:R-:W-:Y:S01]  /*3860*/  ISETP.EQ.AND P2, PT, R9, 0x24, PT ;  /* 0x000000240900780c */ /* 0x000fe20003f42270 */
[----:B------:R-:W-:Y:S01]  /*3870*/  @P6 IMAD.MOV.U32 R10, RZ, RZ, R7 ;  /* 0x000000ffff0a6224 */ /* 0x000fe200078e0007 */
[C---:B------:R-:W-:Y:S01]  /*3880*/  ISETP.EQ.AND P6, PT, R8.reuse, 0x24, PT ;  /* 0x000000240800780c */ /* 0x040fe20003fc2270 */
[----:B------:R-:W-:Y:S01]  /*3890*/  @P3 IMAD.MOV.U32 R10, RZ, RZ, R18 ;  /* 0x000000ffff0a3224 */ /* 0x000fe200078e0012 */
[----:B------:R-:W-:Y:S01]  /*38a0*/  ISETP.EQ.AND P3, PT, R8, 0x18, PT ;  /* 0x000000180800780c */ /* 0x000fe20003f62270 */
[----:B------:R-:W-:Y:S01]  /*38b0*/  @P0 IMAD.MOV.U32 R10, RZ, RZ, R19 ;  /* 0x000000ffff0a0224 */ /* 0x000fe200078e0013 */
[----:B------:R-:W-:Y:S01]  /*38c0*/  P2R R21, PR, RZ, 0x1 ;  /* 0x00000001ff157803 */ /* 0x000fe20000000000 */
[----:B------:R-:W-:Y:S01]  /*38d0*/  @P1 IMAD.MOV.U32 R10, RZ, RZ, R16 ;  /* 0x000000ffff0a1224 */ /* 0x000fe200078e0010 */
[----:B------:R-:W-:-:S02]  /*38e0*/  P2R R11, PR, RZ, 0x2 ;  /* 0x00000002ff0b7803 */ /* 0x000fc40000000000 */
[C---:B------:R-:W-:Y:S02]  /*38f0*/  ISETP.EQ.AND P1, PT, R8.reuse, 0x4, PT ;  /* 0x000000040800780c */ /* 0x040fe40003f22270 */
[C---:B------:R-:W-:Y:S01]  /*3900*/  ISETP.EQ.AND P0, PT, R8.reuse, 0x8, PT ;  /* 0x000000080800780c */ /* 0x040fe20003f02270 */
[----:B------:R-:W-:Y:S01]  /*3910*/  @P2 IMAD.MOV.U32 R15, RZ, RZ, R22 ;  /* 0x000000ffff0f2224 */ /* 0x000fe200078e0016 */
[----:B------:R-:W-:-:S04]  /*3920*/  ISETP.EQ.AND P2, PT, R8, 0x14, PT ;  /* 0x000000140800780c */ /* 0x000fc80003f42270 */
[----:B------:R-:W-:-:S09]  /*3930*/  P2R R9, PR, RZ, 0x4 ;  /* 0x00000004ff097803 */ /* 0x000fd20000000000 */
[----:B------:R-:W-:Y:S01]  /*3940*/  @P2 MOV R10, R17 ;  /* 0x00000011000a2202 */ /* 0x000fe20000000f00 */
[----:B------:R-:W-:Y:S01]  /*3950*/  @P3 IMAD.MOV.U32 R10, RZ, RZ, R12 ;  /* 0x000000ffff0a3224 */ /* 0x000fe200078e000c */
[----:B------:R-:W-:Y:S01]  /*3960*/  ISETP.EQ.AND P2, PT, R8, RZ, PT ;  /* 0x000000ff0800720c */ /* 0x000fe20003f42270 */
[----:B------:R-:W-:Y:S02]  /*3970*/  @P4 IMAD.MOV.U32 R10, RZ, RZ, R13 ;  /* 0x000000ffff0a4224 */ /* 0x000fe400078e000d */
[----:B------:R-:W-:Y:S02]  /*3980*/  @P5 IMAD.MOV.U32 R10, RZ, RZ, R14 ;  /* 0x000000ffff0a5224 */ /* 0x000fe400078e000e */
[----:B------:R-:W-:-:S04]  /*3990*/  @P6 IMAD.MOV.U32 R10, RZ, RZ, R15 ;  /* 0x000000ffff0a6224 */ /* 0x000fc800078e000f */
[----:B------:R-:W-:-:S04]  /*39a0*/  VIADD R8, R10, 0x1 ;  /* 0x000000010a087836 */ /* 0x000fc80000000000 */
[--C-:B------:R-:W-:Y:S01]  /*39b0*/  @P2 IMAD.MOV.U32 R6, RZ, RZ, R8.reuse ;  /* 0x000000ffff062224 */ /* 0x100fe200078e0008 */
[----:B------:R-:W-:Y:S01]  /*39c0*/  ISETP.NE.AND P2, PT, R9, RZ, PT ;  /* 0x000000ff0900720c */ /* 0x000fe20003f45270 */
[--C-:B------:R-:W-:Y:S01]  /*39d0*/  @P1 IMAD.MOV.U32 R7, RZ, RZ, R8.reuse ;  /* 0x000000ffff071224 */ /* 0x100fe200078e0008 */
[----:B------:R-:W-:Y:S01]  /*39e0*/  ISETP.NE.AND P1, PT, R11, RZ, PT ;  /* 0x000000ff0b00720c */ /* 0x000fe20003f25270 */
[--C-:B------:R-:W-:Y:S01]  /*39f0*/  @P0 IMAD.MOV.U32 R18, RZ, RZ, R8.reuse ;  /* 0x000000ffff120224 */ /* 0x100fe200078e0008 */
[----:B------:R-:W-:Y:S01]  /*3a00*/  ISETP.NE.AND P0, PT, R21, RZ, PT ;  /* 0x000000ff1500720c */ /* 0x000fe20003f05270 */
[--C-:B------:R-:W-:Y:S02]  /*3a10*/  @P3 IMAD.MOV.U32 R12, RZ, RZ, R8.reuse ;  /* 0x000000ffff0c3224 */ /* 0x100fe400078e0008 */
[--C-:B------:R-:W-:Y:S02]  /*3a20*/  @P4 IMAD.MOV.U32 R13, RZ, RZ, R8.reuse ;  /* 0x000000ffff0d4224 */ /* 0x100fe400078e0008 */
[----:B------:R-:W-:-:S02]  /*3a30*/  @P5 IMAD.MOV.U32 R14, RZ, RZ, R8 ;  /* 0x000000ffff0e5224 */ /* 0x000fc400078e0008 */
[--C-:B------:R-:W-:Y:S02]  /*3a40*/  @P6 IMAD.MOV.U32 R15, RZ, RZ, R8.reuse ;  /* 0x000000ffff0f6224 */ /* 0x100fe400078e0008 */
[--C-:B------:R-:W-:Y:S02]  /*3a50*/  @P2 IMAD.MOV.U32 R17, RZ, RZ, R8.reuse ;  /* 0x000000ffff112224 */ /* 0x100fe400078e0008 */
[----:B------:R-:W-:Y:S02]  /*3a60*/  @P1 IMAD.MOV.U32 R16, RZ, RZ, R8 ;  /* 0x000000ffff101224 */ /* 0x000fe400078e0008 */
[----:B------:R-:W-:-:S07]  /*3a70*/  @P0 MOV R19, R8 ;  /* 0x0000000800130202 */ /* 0x000fce0000000f00 */
.L_x_5:
[----:B------:R-:W-:Y:S05]  /*3a80*/  BRA.U !UP1, `(.L_x_3) ;  /* 0x0000000509247547 */ /* 0x000fea000b800000 */
[----:B------:R-:W0:Y:S02]  /*3a90*/  LDC.64 R8, c[0x0][0x380] ;  /* 0x0000e000ff087b82 */ /* 0x000e240000000a00 */
[----:B0-----:R-:W-:-:S06]  /*3aa0*/  IMAD.WIDE.U32 R20, R20, 0x4, R8 ;  /* 0x0000000414147825 */ /* 0x001fcc00078e0008 */
[----:B------:R-:W2:Y:S01]  /*3ab0*/  LDG.E R20, desc[UR8][R20.64] ;  /* 0x0000000814147981 */ /* 0x000ea2000c1e1900 */
[-C--:B------:R-:W-:Y:S02]  /*3ac0*/  IABS R10, R5.reuse ;  /* 0x00000005000a7213 */ /* 0x080fe40000000000 */
[----:B------:R-:W-:Y:S02]  /*3ad0*/  IABS R22, R5 ;  /* 0x0000000500167213 */ /* 0x000fe40000000000 */
[----:B------:R-:W0:Y:S08]  /*3ae0*/  I2F.RP R11, R10 ;  /* 0x0000000a000b7306 */ /* 0x000e300000209400 */
[----:B0-----:R-:W0:Y:S02]  /*3af0*/  MUFU.RCP R11, R11 ;  /* 0x0000000b000b7308 */ /* 0x001e240000001000 */
[----:B0-----:R-:W-:-:S02]  /*3b00*/  VIADD R8, R11, 0xffffffe ;  /* 0x0ffffffe0b087836 */ /* 0x001fc40000000000 */
[----:B------:R-:W-:-:S04]  /*3b10*/  IMAD.MOV R11, RZ, RZ, -R22 ;  /* 0x000000ffff0b7224 */ /* 0x000fc800078e0a16 */
[----:B------:R0:W1:Y:S02]  /*3b20*/  F2I.FTZ.U32.TRUNC.NTZ R9, R8 ;  /* 0x0000000800097305 */ /* 0x000064000021f000 */
[----:B0-----:R-:W-:Y:S01]  /*3b30*/  IMAD.MOV.U32 R8, RZ, RZ, RZ ;  /* 0x000000ffff087224 */ /* 0x001fe200078e00ff */
[----:B-1----:R-:W-:-:S05]  /*3b40*/  IADD3 R23, PT, PT, RZ, -R9, RZ ;  /* 0x80000009ff177210 */ /* 0x002fca0007ffe0ff */
[----:B------:R-:W-:-:S04]  /*3b50*/  IMAD R23, R23, R10, RZ ;  /* 0x0000000a17177224 */ /* 0x000fc800078e02ff */
[----:B------:R-:W-:Y:S01]  /*3b60*/  IMAD.HI.U32 R22, R9, R23, R8 ;  /* 0x0000001709167227 */ /* 0x000fe200078e0008 */
[----:B--2---:R-:W-:Y:S02]  /*3b70*/  IABS R21, R20 ;  /* 0x0000001400157213 */ /* 0x004fe40000000000 */
[----:B------:R-:W-:-:S03]  /*3b80*/  LOP3.LUT R20, R20, R5, RZ, 0x3c, !PT ;  /* 0x0000000514147212 */ /* 0x000fc600078e3cff */
[----:B------:R-:W-:Y:S01]  /*3b90*/  IMAD.MOV.U32 R9, RZ, RZ, R21 ;  /* 0x000000ffff097224 */ /* 0x000fe200078e0015 */
[----:B------:R-:W-:-:S03]  /*3ba0*/  ISETP.GE.AND P2, PT, R20, RZ, PT ;  /* 0x000000ff1400720c */ /* 0x000fc60003f46270 */
[----:B------:R-:W-:-:S04]  /*3bb0*/  IMAD.HI.U32 R8, R22, R9, RZ ;  /* 0x0000000916087227 */ /* 0x000fc800078e00ff */
[----:B------:R-:W-:-:S05]  /*3bc0*/  IMAD R9, R8, R11, R9 ;  /* 0x0000000b08097224 */ /* 0x000fca00078e0209 */
[----:B------:R-:W-:-:S13]  /*3bd0*/  ISETP.GT.U32.AND P1, PT, R10, R9, PT ;  /* 0x000000090a00720c */ /* 0x000fda0003f24070 */
[----:B------:R-:W-:Y:S02]  /*3be0*/  @!P1 IMAD.IADD R9, R9, 0x1, -R10 ;  /* 0x0000000109099824 */ /* 0x000fe400078e0a0a */
[----:B------:R-:W-:Y:S01]  /*3bf0*/  @!P1 VIADD R8, R8, 0x1 ;  /* 0x0000000108089836 */ /* 0x000fe20000000000 */
[----:B------:R-:W-:Y:S02]  /*3c00*/  ISETP.NE.AND P1, PT, R5, RZ, PT ;  /* 0x000000ff0500720c */ /* 0x000fe40003f25270 */
[----:B------:R-:W-:-:S13]  /*3c10*/  ISETP.GE.U32.AND P0, PT, R9, R10, PT ;  /* 0x0000000a0900720c */ /* 0x000fda0003f06070 */
[----:B------:R-:W-:-:S04]  /*3c20*/  @P0 VIADD R8, R8, 0x1 ;  /* 0x0000000108080836 */ /* 0x000fc80000000000 */
[----:B------:R-:W-:Y:S01]  /*3c30*/  @!P2 IMAD.MOV R8, RZ, RZ, -R8 ;  /* 0x000000ffff08a224 */ /* 0x000fe200078e0a08 */
[----:B------:R-:W-:-:S05]  /*3c40*/  @!P1 LOP3.LUT R8, RZ, R5, RZ, 0x33, !PT ;  /* 0x00000005ff089212 */ /* 0x000fca00078e33ff */
[----:B------:R-:W-:-:S05]  /*3c50*/  IMAD.HI R9, R8, 0x66666667, RZ ;  /* 0x6666666708097827 */ /* 0x000fca00078e02ff */
[----:B------:R-:W-:-:S04]  /*3c60*/  SHF.R.U32.HI R10, RZ, 0x1f, R9 ;  /* 0x0000001fff0a7819 */ /* 0x000fc80000011609 */
[----:B------:R-:W-:-:S05]  /*3c70*/  LEA.HI.SX32 R9, R9, R10, 0x1e ;  /* 0x0000000a09097211 */ /* 0x000fca00078ff2ff */
[----:B------:R-:W-:-:S04]  /*3c80*/  IMAD R9, R9, -0xa, R8 ;  /* 0xfffffff609097824 */ /* 0x000fc800078e0208 */
[----:B------:R-:W-:-:S05]  /*3c90*/  IMAD.SHL.U32 R9, R9, 0x4, RZ ;  /* 0x0000000409097824 */ /* 0x000fca00078e00ff */
[C---:B------:R-:W-:Y:S02]  /*3ca0*/  ISETP.EQ.AND P5, PT, R9.reuse, RZ, PT ;  /* 0x000000ff0900720c */ /* 0x040fe40003fa2270 */
[C---:B------:R-:W-:Y:S02]  /*3cb0*/  ISETP.EQ.AND P4, PT, R9.reuse, 0x4, PT ;  /* 0x000000040900780c */ /* 0x040fe40003f82270 */
[C---:B------:R-:W-:Y:S02]  /*3cc0*/  ISETP.EQ.AND P3, PT, R9.reuse, 0x8, PT ;  /* 0x000000080900780c */ /* 0x040fe40003f62270 */
[C---:B------:R-:W-:Y:S02]  /*3cd0*/  ISETP.EQ.AND P0, PT, R9.reuse, 0xc, PT ;  /* 0x0000000c0900780c */ /* 0x040fe40003f02270 */
[C---:B------:R-:W-:Y:S02]  /*3ce0*/  ISETP.EQ.AND P1, PT, R9.reuse, 0x10, PT ;  /* 0x000000100900780c */ /* 0x040fe40003f22270 */
[----:B------:R-:W-:-:S02]  /*3cf0*/  ISETP.EQ.AND P2, PT, R9, 0x14, PT ;  /* 0x000000140900780c */ /* 0x000fc40003f42270 */
[C---:B------:R-:W-:Y:S02]  /*3d00*/  ISETP.EQ.AND P6, PT, R9.reuse, 0x24, PT ;  /* 0x000000240900780c */ /* 0x040fe40003fc2270 */
[----:B------:R-:W-:Y:S01]  /*3d10*/  @P5 MOV R8, R6 ;  /* 0x0000000600085202 */ /* 0x000fe20000000f00 */
[----:B------:R-:W-:Y:S01]  /*3d20*/  @P4 IMAD.MOV.U32 R8, RZ, RZ, R7 ;  /* 0x000000ffff084224 */ /* 0x000fe200078e0007 */
[C---:B------:R-:W-:Y:S01]  /*3d30*/  ISETP.EQ.AND P4, PT, R9.reuse, 0x1c, PT ;  /* 0x0000001c0900780c */ /* 0x040fe20003f82270 */
        /* <DEDUP_REMOVED lines=8> */
[----:B------:R-:W-:Y:S02]  /*3dc0*/  P2R R10, PR, RZ, 0x4 ;  /* 0x00000004ff0a7803 */ /* 0x000fe40000000000 */
[C---:B------:R-:W-:Y:S02]  /*3dd0*/  ISETP.EQ.AND P2, PT, R9.reuse, RZ, PT ;  /* 0x000000ff0900720c */ /* 0x040fe40003f42270 */
[C---:B------:R-:W-:Y:S01]  /*3de0*/  ISETP.EQ.AND P1, PT, R9.reuse, 0x4, PT ;  /* 0x000000040900780c */ /* 0x040fe20003f22270 */
[----:B------:R-:W-:Y:S01]  /*3df0*/  @P3 IMAD.MOV.U32 R8, RZ, RZ, R12 ;  /* 0x000000ffff083224 */ /* 0x000fe200078e000c */
[----:B------:R-:W-:Y:S01]  /*3e00*/  ISETP.EQ.AND P0, PT, R9, 0x8, PT ;  /* 0x000000080900780c */ /* 0x000fe20003f02270 */
[----:B------:R-:W-:Y:S02]  /*3e10*/  @P4 IMAD.MOV.U32 R8, RZ, RZ, R13 ;  /* 0x000000ffff084224 */ /* 0x000fe400078e000d */
[----:B------:R-:W-:Y:S01]  /*3e20*/  @P5 IMAD.MOV.U32 R8, RZ, RZ, R14 ;  /* 0x000000ffff085224 */ /* 0x000fe200078e000e */
[----:B------:R-:W-:-:S05]  /*3e30*/  @P6 MOV R8, R15 ;  /* 0x0000000f00086202 */ /* 0x000fca0000000f00 */
[----:B------:R-:W-:-:S04]  /*3e40*/  VIADD R8, R8, 0x1 ;  /* 0x0000000108087836 */ /* 0x000fc80000000000 */
[--C-:B------:R-:W-:Y:S01]  /*3e50*/  @P2 IMAD.MOV.U32 R6, RZ, RZ, R8.reuse ;  /* 0x000000ffff062224 */ /* 0x100fe200078e0008 */
[----:B------:R-:W-:Y:S01]  /*3e60*/  ISETP.NE.AND P2, PT, R10, RZ, PT ;  /* 0x000000ff0a00720c */ /* 0x000fe20003f45270 */
[--C-:B------:R-:W-:Y:S01]  /*3e70*/  @P1 IMAD.MOV.U32 R7, RZ, RZ, R8.reuse ;  /* 0x000000ffff071224 */ /* 0x100fe200078e0008 */
[----:B------:R-:W-:Y:S01]  /*3e80*/  ISETP.NE.AND P1, PT, R11, RZ, PT ;  /* 0x000000ff0b00720c */ /* 0x000fe20003f25270 */
[--C-:B------:R-:W-:Y:S01]  /*3e90*/  @P0 IMAD.MOV.U32 R18, RZ, RZ, R8.reuse ;  /* 0x000000ffff120224 */ /* 0x100fe200078e0008 */
[----:B------:R-:W-:Y:S01]  /*3ea0*/  ISETP.NE.AND P0, PT, R20, RZ, PT ;  /* 0x000000ff1400720c */ /* 0x000fe20003f05270 */
[--C-:B------:R-:W-:Y:S01]  /*3eb0*/  @P3 IMAD.MOV.U32 R12, RZ, RZ, R8.reuse ;  /* 0x000000ffff0c3224 */ /* 0x100fe200078e0008 */
[----:B------:R-:W-:Y:S01]  /*3ec0*/  @P4 MOV R13, R8 ;  /* 0x00000008000d4202 */ /* 0x000fe20000000f00 */
[--C-:B------:R-:W-:Y:S02]  /*3ed0*/  @P5 IMAD.MOV.U32 R14, RZ, RZ, R8.reuse ;  /* 0x000000ffff0e5224 */ /* 0x100fe400078e0008 */
[----:B------:R-:W-:-:S04]  /*3ee0*/  @P6 IMAD.MOV.U32 R15, RZ, RZ, R8 ;  /* 0x000000ffff0f6224 */ /* 0x000fc800078e0008 */
[--C-:B------:R-:W-:Y:S02]  /*3ef0*/  @P2 IMAD.MOV.U32 R17, RZ, RZ, R8.reuse ;  /* 0x000000ffff112224 */ /* 0x100fe400078e0008 */
[--C-:B------:R-:W-:Y:S02]  /*3f00*/  @P1 IMAD.MOV.U32 R16, RZ, RZ, R8.reuse ;  /* 0x000000ffff101224 */ /* 0x100fe400078e0008 */
[----:B------:R-:W-:-:S07]  /*3f10*/  @P0 IMAD.MOV.U32 R19, RZ, RZ, R8 ;  /* 0x000000ffff130224 */ /* 0x000fce00078e0008 */
.L_x_3:
[----:B------:R-:W-:Y:S01]  /*3f20*/  IMAD.IADD R7, R6, 0x1, R7 ;  /* 0x0000000106077824 */ /* 0x000fe200078e0207 */
[----:B------:R-:W0:Y:S03]  /*3f30*/  LDCU UR6, c[0x0][0x390] ;  /* 0x00007200ff0677ac */ /* 0x000e260008000800 */
[----:B------:R-:W-:Y:S01]  /*3f40*/  IMAD.IADD R8, R7, 0x1, R18 ;  /* 0x0000000107087824 */ /* 0x000fe200078e0212 */
[----:B------:R-:W1:Y:S03]  /*3f50*/  LDCU UR5, c[0x0][0x390] ;  /* 0x00007200ff0577ac */ /* 0x000e660008000800 */
[----:B------:R-:W-:Y:S01]  /*3f60*/  IMAD.IADD R9, R8, 0x1, R19 ;  /* 0x0000000108097824 */ /* 0x000fe200078e0213 */
[----:B------:R-:W2:Y:S03]  /*3f70*/  LDCU UR4, c[0x0][0x390] ;  /* 0x00007200ff0477ac */ /* 0x000ea60008000800 */
[----:B------:R-:W-:-:S04]  /*3f80*/  IMAD.IADD R10, R9, 0x1, R16 ;  /* 0x00000001090a7824 */ /* 0x000fc800078e0210 */
[----:B------:R-:W-:Y:S01]  /*3f90*/  IMAD.IADD R11, R10, 0x1, R17 ;  /* 0x000000010a0b7824 */ /* 0x000fe200078e0211 */
[----:B0-----:R-:W-:-:S03]  /*3fa0*/  UISETP.GE.U32.AND UP1, UPT, UR6, 0x4, UPT ;  /* 0x000000040600788c */ /* 0x001fc6000bf26070 */
[----:B------:R-:W-:Y:S01]  /*3fb0*/  IMAD.IADD R12, R11, 0x1, R12 ;  /* 0x000000010b0c7824 */ /* 0x000fe200078e020c */
[----:B-1----:R-:W-:-:S04]  /*3fc0*/  ULOP3.LUT UR7, UR5, 0x3, URZ, 0xc0, !UPT ;  /* 0x0000000305077892 */ /* 0x002fc8000f8ec0ff */
[----:B------:R-:W-:Y:S01]  /*3fd0*/  IADD3 R13, PT, PT, R12, R13, RZ ;  /* 0x0000000d0c0d7210 */ /* 0x000fe20007ffe0ff */
[----:B--2---:R-:W-:Y:S01]  /*3fe0*/  IMAD.U32 R27, RZ, RZ, UR4 ;  /* 0x00000004ff1b7e24 */ /* 0x004fe2000f8e00ff */
[----:B------:R-:W-:-:S03]  /*3ff0*/  UISETP.NE.AND UP0, UPT, UR7, URZ, UPT ;  /* 0x000000ff0700728c */ /* 0x000fc6000bf05270 */
[----:B------:R-:W-:-:S04]  /*4000*/  IMAD.IADD R14, R13, 0x1, R14 ;  /* 0x000000010d0e7824 */ /* 0x000fc800078e020e */
[----:B------:R-:W-:Y:S01]  /*4010*/  IMAD.IADD R15, R14, 0x1, R15 ;  /* 0x000000010e0f7824 */ /* 0x000fe200078e020f */
[----:B------:R-:W-:Y:S06]  /*4020*/  BRA.U !UP1, `(.L_x_6) ;  /* 0x0000001109887547 */ /* 0x000fec000b800000 */
[----:B------:R-:W-:Y:S01]  /*4030*/  IABS R18, R5 ;  /* 0x0000000500127213 */ /* 0x000fe20000000000 */
[----:B------:R-:W-:Y:S01]  /*4040*/  IMAD.U32 R27, RZ, RZ, UR4 ;  /* 0x00000004ff1b7e24 */ /* 0x000fe2000f8e00ff */
[----:B------:R-:W-:Y:S01]  /*4050*/  ISETP.NE.AND P0, PT, R5, RZ, PT ;  /* 0x000000ff0500720c */ /* 0x000fe20003f05270 */
[----:B------:R-:W-:Y:S01]  /*4060*/  UMOV UR4, URZ ;  /* 0x000000ff00047c82 */ /* 0x000fe20008000000 */
[----:B------:R-:W0:Y:S02]  /*4070*/  I2F.RP R19, R18 ;  /* 0x0000001200137306 */ /* 0x000e240000209400 */
[----:B------:R-:W-:-:S06]  /*4080*/  P2R R24, PR, RZ, 0x1 ;  /* 0x00000001ff187803 */ /* 0x000fcc0000000000 */
[----:B0-----:R-:W0:Y:S02]  /*4090*/  MUFU.RCP R19, R19 ;  /* 0x0000001300137308 */ /* 0x001e240000001000 */
[----:B0-----:R-:W-:-:S06]  /*40a0*/  VIADD R16, R19, 0xffffffe ;  /* 0x0ffffffe13107836 */ /* 0x001fcc0000000000 */
[----:B------:R0:W1:Y:S02]  /*40b0*/  F2I.FTZ.U32.TRUNC.NTZ R17, R16 ;  /* 0x0000001000117305 */ /* 0x000064000021f000 */
[----:B0-----:R-:W-:Y:S02]  /*40c0*/  IMAD.MOV.U32 R16, RZ, RZ, RZ ;  /* 0x000000ffff107224 */ /* 0x001fe400078e00ff */
[----:B-1----:R-:W-:-:S04]  /*40d0*/  IMAD.MOV R25, RZ, RZ, -R17 ;  /* 0x000000ffff197224 */ /* 0x002fc800078e0a11 */
[----:B------:R-:W-:-:S04]  /*40e0*/  IMAD R25, R25, R18, RZ ;  /* 0x0000001219197224 */ /* 0x000fc800078e02ff */
[----:B------:R-:W-:-:S07]  /*40f0*/  IMAD.HI.U32 R25, R17, R25, R16 ;  /* 0x0000001911197227 */ /* 0x000fce00078e0010 */
.L_x_7:
[----:B------:R-:W0:Y:S01]  /*4100*/  LDC.64 R16, c[0x0][0x380] ;  /* 0x0000e000ff107b82 */ /* 0x000e220000000a00 */
[----:B------:R-:W-:-:S04]  /*4110*/  VIADD R19, R27, 0xffffffff ;  /* 0xffffffff1b137836 */ /* 0x000fc80000000000 */
[----:B0-----:R-:W-:-:S05]  /*4120*/  IMAD.WIDE.U32 R18, R19, 0x4, R16 ;  /* 0x0000000413127825 */ /* 0x001fca00078e0010 */
[----:B------:R0:W2:Y:S01]  /*4130*/  LDG.E R29, desc[UR8][R18.64] ;  /* 0x00000008121d7981 */ /* 0x0000a2000c1e1900 */
[-C--:B------:R-:W-:Y:S02]  /*4140*/  IABS R20, R5.reuse ;  /* 0x0000000500147213 */ /* 0x080fe40000000000 */
[-C--:B------:R-:W-:Y:S02]  /*4150*/  IABS R23, R5.reuse ;  /* 0x0000000500177213 */ /* 0x080fe40000000000 */
[----:B------:R-:W-:Y:S02]  /*4160*/  IADD3 R22, PT, PT, RZ, -R20, RZ ;  /* 0x80000014ff167210 */ /* 0x000fe40007ffe0ff */
[----:B------:R-:W-:Y:S02]  /*4170*/  ISETP.NE.AND P3, PT, R5, RZ, PT ;  /* 0x000000ff0500720c */ /* 0x000fe40003f65270 */
[-C--:B------:R-:W-:Y:S02]  /*4180*/  LOP3.LUT R26, RZ, R5.reuse, RZ, 0x33, !PT ;  /* 0x00000005ff1a7212 */ /* 0x080fe400078e33ff */
[----:B0-----:R-:W-:-:S02]  /*4190*/  IABS R18, R5 ;  /* 0x0000000500127213 */ /* 0x001fc40000000000 */
[----:B------:R-:W-:-:S04]  /*41a0*/  IABS R31, R5 ;  /* 0x00000005001f7213 */ /* 0x000fc80000000000 */
[----:B------:R-:W0:Y:S08]  /*41b0*/  I2F.RP R30, R31 ;  /* 0x0000001f001e7306 */ /* 0x000e300000209400 */
[----:B0-----:R-:W0:Y:S02]  /*41c0*/  MUFU.RCP R30, R30 ;  /* 0x0000001e001e7308 */ /* 0x001e240000001000 */
[----:B0-----:R-:W-:Y:S01]  /*41d0*/  VIADD R33, R30, 0xffffffe ;  /* 0x0ffffffe1e217836 */ /* 0x001fe20000000000 */
[----:B--2---:R-:W-:-:S05]  /*41e0*/  IABS R21, R29 ;  /* 0x0000001d00157213 */ /* 0x004fca0000000000 */
[----:B------:R-:W-:-:S04]  /*41f0*/  IMAD.HI.U32 R20, R25, R21, RZ ;  /* 0x0000001519147227 */ /* 0x000fc800078e00ff */
[----:B------:R-:W-:Y:S02]  /*4200*/  IMAD R21, R20, R22, R21 ;  /* 0x0000001614157224 */ /* 0x000fe400078e0215 */
[----:B------:R-:W-:-:S05]  /*4210*/  IMAD.MOV.U32 R22, RZ, RZ, R23 ;  /* 0x000000ffff167224 */ /* 0x000fca00078e0017 */
[----:B------:R-:W-:-:S13]  /*4220*/  ISETP.GT.U32.AND P1, PT, R22, R21, PT ;  /* 0x000000151600720c */ /* 0x000fda0003f24070 */
[----:B------:R-:W-:Y:S01]  /*4230*/  @!P1 IMAD.IADD R21, R21, 0x1, -R18 ;  /* 0x0000000115159824 */ /* 0x000fe200078e0a12 */
[----:B------:R-:W-:Y:S01]  /*4240*/  LOP3.LUT R18, R29, R5, RZ, 0x3c, !PT ;  /* 0x000000051d127212 */ /* 0x000fe200078e3cff */
[----:B------:R-:W-:-:S03]  /*4250*/  @!P1 VIADD R20, R20, 0x1 ;  /* 0x0000000114149836 */ /* 0x000fc60000000000 */
[----:B------:R-:W-:Y:S02]  /*4260*/  ISETP.GE.U32.AND P0, PT, R21, R22, PT ;  /* 0x000000161500720c */ /* 0x000fe40003f06070 */
[----:B------:R-:W-:-:S11]  /*4270*/  ISETP.GE.AND P2, PT, R18, RZ, PT ;  /* 0x000000ff1200720c */ /* 0x000fd60003f46270 */
[----:B------:R-:W-:-:S04]  /*4280*/  @P0 VIADD R20, R20, 0x1 ;  /* 0x0000000114140836 */ /* 0x000fc80000000000 */
[----:B------:R-:W-:-:S05]  /*4290*/  @!P2 IMAD.MOV R20, RZ, RZ, -R20 ;  /* 0x000000ffff14a224 */ /* 0x000fca00078e0a14 */
[----:B------:R-:W-:-:S05]  /*42a0*/  SEL R20, R26, R20, !P3 ;  /* 0x000000141a147207 */ /* 0x000fca0005800000 */
        /* <DEDUP_REMOVED lines=11> */
[C---:B------:R-:W-:Y:S01]  /*4360*/  ISETP.EQ.AND P6, PT, R19.reuse, 0x24, PT ;  /* 0x000000241300780c */ /* 0x040fe20003fc2270 */
[----:B------:R-:W-:Y:S01]  /*4370*/  @P3 IMAD.MOV.U32 R23, RZ, RZ, R6 ;  /* 0x000000ffff173224 */ /* 0x000fe200078e0006 */
[C---:B------:R-:W-:Y:S01]  /*4380*/  ISETP.EQ.AND P3, PT, R19.reuse, 0x18, PT ;  /* 0x000000181300780c */ /* 0x040fe20003f62270 */
[----:B------:R-:W-:Y:S01]  /*4390*/  @P2 IMAD.MOV.U32 R23, RZ, RZ, R7 ;  /* 0x000000ffff172224 */ /* 0x000fe200078e0007 */
[C---:B------:R-:W-:Y:S02]  /*43a0*/  ISETP.EQ.AND P2, PT, R19.reuse, 0x14, PT ;  /* 0x000000141300780c */ /* 0x040fe40003f42270 */
[----:B------:R-:W-:Y:S01]  /*43b0*/  @P1 MOV R23, R8 ;  /* 0x0000000800171202 */ /* 0x000fe20000000f00 */
[----:B------:R-:W-:Y:S01]  /*43c0*/  @P0 IMAD.MOV.U32 R23, RZ, RZ, R9 ;  /* 0x000000ffff170224 */ /* 0x000fe200078e0009 */
[----:B------:R-:W-:Y:S02]  /*43d0*/  ISETP.EQ.AND P1, PT, R19, 0x10, PT ;  /* 0x000000101300780c */ /* 0x000fe40003f22270 */
[----:B------:R-:W-:-:S02]  /*43e0*/  P2R R21, PR, RZ, 0x1 ;  /* 0x00000001ff157803 */ /* 0x000fc40000000000 */
[----:B------:R-:W-:Y:S02]  /*43f0*/  ISETP.EQ.AND P0, PT, R19, 0x8, PT ;  /* 0x000000081300780c */ /* 0x000fe40003f02270 */
[----:B------:R-:W-:Y:S02]  /*4400*/  P2R R18, PR, RZ, 0x4 ;  /* 0x00000004ff127803 */ /* 0x000fe40000000000 */
[----:B------:R-:W-:-:S05]  /*4410*/  P2R R20, PR, RZ, 0x2 ;  /* 0x00000002ff147803 */ /* 0x000fca0000000000 */
[----:B------:R-:W-:Y:S01]  /*4420*/  @P1 IMAD.MOV.U32 R23, RZ, RZ, R10 ;  /* 0x000000ffff171224 */ /* 0x000fe200078e000a */
[C---:B------:R-:W-:Y:S01]  /*4430*/  ISETP.EQ.AND P1, PT, R19.reuse, 0x4, PT ;  /* 0x000000041300780c */ /* 0x040fe20003f22270 */
[----:B------:R-:W-:Y:S01]  /*4440*/  @P2 IMAD.MOV.U32 R23, RZ, RZ, R11 ;  /* 0x000000ffff172224 */ /* 0x000fe200078e000b */
[----:B------:R-:W-:Y:S01]  /*4450*/  ISETP.EQ.AND P2, PT, R19, RZ, PT ;  /* 0x000000ff1300720c */ /* 0x000fe20003f42270 */
[----:B------:R-:W-:Y:S02]  /*4460*/  @P3 IMAD.MOV.U32 R23, RZ, RZ, R12 ;  /* 0x000000ffff173224 */ /* 0x000fe400078e000c */
[----:B------:R-:W-:Y:S02]  /*4470*/  @P4 IMAD.MOV.U32 R23, RZ, RZ, R13 ;  /* 0x000000ffff174224 */ /* 0x000fe400078e000d */
[----:B------:R-:W-:Y:S02]  /*4480*/  @P5 IMAD.MOV.U32 R23, RZ, RZ, R14 ;  /* 0x000000ffff175224 */ /* 0x000fe400078e000e */
[----:B------:R-:W-:-:S04]  /*4490*/  @P6 IMAD.MOV.U32 R23, RZ, RZ, R15 ;  /* 0x000000ffff176224 */ /* 0x000fc800078e000f */
[----:B------:R-:W-:-:S04]  /*44a0*/  VIADD R32, R23, 0xffffffff ;  /* 0xffffffff17207836 */ /* 0x000fc80000000000 */
[--C-:B------:R-:W-:Y:S01]  /*44b0*/  @P0 IMAD.MOV.U32 R8, RZ, RZ, R32.reuse ;  /* 0x000000ffff080224 */ /* 0x100fe200078e0020 */
[----:B------:R-:W-:Y:S01]  /*44c0*/  ISETP.NE.AND P0, PT, R21, RZ, PT ;  /* 0x000000ff1500720c */ /* 0x000fe20003f05270 */
[----:B------:R-:W-:Y:S01]  /*44d0*/  @P1 IMAD.MOV.U32 R7, RZ, RZ, R32 ;  /* 0x000000ffff071224 */ /* 0x000fe200078e0020 */
[----:B------:R-:W0:Y:S01]  /*44e0*/  F2I.FTZ.U32.TRUNC.NTZ R21, R33 ;  /* 0x0000002100157305 */ /* 0x000e22000021f000 */
[----:B------:R-:W-:Y:S02]  /*44f0*/  @P2 MOV R6, R32 ;  /* 0x0000002000062202 */ /* 0x000fe40000000f00 */
[----:B------:R-:W-:Y:S02]  /*4500*/  ISETP.NE.AND P2, PT, R18, RZ, PT ;  /* 0x000000ff1200720c */ /* 0x000fe40003f45270 */
[----:B------:R-:W1:Y:S01]  /*4510*/  LDC.64 R18, c[0x0][0x388] ;  /* 0x0000e200ff127b82 */ /* 0x000e620000000a00 */
[----:B------:R-:W-:-:S05]  /*4520*/  ISETP.NE.AND P1, PT, R20, RZ, PT ;  /* 0x000000ff1400720c */ /* 0x000fca0003f25270 */
[--C-:B------:R-:W-:Y:S02]  /*4530*/  @P0 IMAD.MOV.U32 R9, RZ, RZ, R32.reuse ;  /* 0x000000ffff090224 */ /* 0x100fe400078e0020 */
[----:B0-----:R-:W-:Y:S01]  /*4540*/  IMAD.MOV R20, RZ, RZ, -R21 ;  /* 0x000000ffff147224 */ /* 0x001fe200078e0a15 */
[----:B------:R-:W-:Y:S02]  /*4550*/  IABS R33, R5 ;  /* 0x0000000500217213 */ /* 0x000fe40000000000 */
[--C-:B------:R-:W-:Y:S02]  /*4560*/  @P2 IMAD.MOV.U32 R11, RZ, RZ, R32.reuse ;  /* 0x000000ffff0b2224 */ /* 0x100fe400078e0020 */
[----:B------:R-:W-:Y:S02]  /*4570*/  IMAD R35, R20, R31, RZ ;  /* 0x0000001f14237224 */ /* 0x000fe400078e02ff */
[----:B------:R-:W-:Y:S02]  /*4580*/  IMAD.MOV.U32 R20, RZ, RZ, RZ ;  /* 0x000000ffff147224 */ /* 0x000fe400078e00ff */
[----:B------:R-:W-:-:S02]  /*4590*/  @P1 IMAD.MOV.U32 R10, RZ, RZ, R32 ;  /* 0x000000ffff0a1224 */ /* 0x000fc400078e0020 */
[----:B------:R-:W-:Y:S01]  /*45a0*/  IMAD.HI.U32 R28, R21, R35, R20 ;  /* 0x00000023151c7227 */ /* 0x000fe200078e0014 */
[----:B------:R-:W-:-:S03]  /*45b0*/  IADD3 R21, PT, PT, R27, -0x2, RZ ;  /* 0xfffffffe1b157810 */ /* 0x000fc60007ffe0ff */
[----:B-1----:R-:W-:-:S04]  /*45c0*/  IMAD.WIDE R22, R23, 0x4, R18 ;  /* 0x0000000417167825 */ /* 0x002fc800078e0212 */
[----:B------:R-:W-:Y:S01]  /*45d0*/  IMAD.WIDE.U32 R20, R21, 0x4, R16 ;  /* 0x0000000415147825 */ /* 0x000fe200078e0010 */
[----:B------:R0:W-:Y:S04]  /*45e0*/  STG.E desc[UR8][R22.64+-0x4], R29 ;  /* 0xfffffc1d16007986 */ /* 0x0001e8000c101908 */
[----:B------:R-:W2:Y:S01]  /*45f0*/  LDG.E R30, desc[UR8][R20.64] ;  /* 0x00000008141e7981 */ /* 0x000ea2000c1e1900 */
[--C-:B------:R-:W-:Y:S01]  /*4600*/  @P3 IMAD.MOV.U32 R12, RZ, RZ, R32.reuse ;  /* 0x000000ffff0c3224 */ /* 0x100fe200078e0020 */
[----:B------:R-:W-:Y:S01]  /*4610*/  ISETP.NE.AND P3, PT, R5, RZ, PT ;  /* 0x000000ff0500720c */ /* 0x000fe20003f65270 */
[--C-:B------:R-:W-:Y:S02]  /*4620*/  @P4 IMAD.MOV.U32 R13, RZ, RZ, R32.reuse ;  /* 0x000000ffff0d4224 */ /* 0x100fe400078e0020 */
[----:B------:R-:W-:-:S02]  /*4630*/  @P5 IMAD.MOV.U32 R14, RZ, RZ, R32 ;  /* 0x000000ffff0e5224 */ /* 0x000fc400078e0020 */
[----:B------:R-:W-:Y:S02]  /*4640*/  @P6 IMAD.MOV.U32 R15, RZ, RZ, R32 ;  /* 0x000000ffff0f6224 */ /* 0x000fe400078e0020 */
[----:B0-----:R-:W-:Y:S01]  /*4650*/  IMAD.MOV R29, RZ, RZ, -R33 ;  /* 0x000000ffff1d7224 */ /* 0x001fe200078e0a21 */
[----:B--2---:R-:W-:-:S05]  /*4660*/  IABS R34, R30 ;  /* 0x0000001e00227213 */ /* 0x004fca0000000000 */
[----:B------:R-:W-:-:S04]  /*4670*/  IMAD.MOV.U32 R23, RZ, RZ, R34 ;  /* 0x000000ffff177224 */ /* 0x000fc800078e0022 */
[----:B------:R-:W-:-:S04]  /*4680*/  IMAD.HI.U32 R22, R28, R23, RZ ;  /* 0x000000171c167227 */ /* 0x000fc800078e00ff */
[----:B------:R-:W-:-:S05]  /*4690*/  IMAD R20, R22, R29, R23 ;  /* 0x0000001d16147224 */ /* 0x000fca00078e0217 */
[----:B------:R-:W-:-:S13]  /*46a0*/  ISETP.GT.U32.AND P1, PT, R31, R20, PT ;  /* 0x000000141f00720c */ /* 0x000fda0003f24070 */
[----:B------:R-:W-:Y:S02]  /*46b0*/  @!P1 IMAD.IADD R20, R20, 0x1, -R31 ;  /* 0x0000000114149824 */ /* 0x000fe400078e0a1f */
[----:B------:R-:W-:-:S03]  /*46c0*/  @!P1 VIADD R22, R22, 0x1 ;  /* 0x0000000116169836 */ /* 0x000fc60000000000 */
[----:B------:R-:W-:Y:S02]  /*46d0*/  ISETP.GE.U32.AND P0, PT, R20, R31, PT ;  /* 0x0000001f1400720c */ /* 0x000fe40003f06070 */
[----:B------:R-:W-:-:S04]  /*46e0*/  LOP3.LUT R20, R30, R5, RZ, 0x3c, !PT ;  /* 0x000000051e147212 */ /* 0x000fc800078e3cff */
[----:B------:R-:W-:-:S07]  /*46f0*/  ISETP.GE.AND P2, PT, R20, RZ, PT ;  /* 0x000000ff1400720c */ /* 0x000fce0003f46270 */
[----:B------:R-:W-:-:S06]  /*4700*/  @P0 IADD3 R22, PT, PT, R22, 0x1, RZ ;  /* 0x0000000116160810 */ /* 0x000fcc0007ffe0ff */
        /* <DEDUP_REMOVED lines=17> */
[C---:B------:R-:W-:Y:S01]  /*4820*/  ISETP.EQ.AND P2, PT, R21.reuse, 0x14, PT ;  /* 0x000000141500780c */ /* 0x040fe20003f42270 */
[----:B------:R-:W-:Y:S01]  /*4830*/  @P1 IMAD.MOV.U32 R23, RZ, RZ, R8 ;  /* 0x000000ffff171224 */ /* 0x000fe200078e0008 */
[----:B------:R-:W-:Y:S01]  /*4840*/  ISETP.EQ.AND P1, PT, R21, 0x10, PT ;  /* 0x000000101500780c */ /* 0x000fe20003f22270 */
[----:B------:R-:W-:Y:S01]  /*4850*/  @P0 IMAD.MOV.U32 R23, RZ, RZ, R9 ;  /* 0x000000ffff170224 */ /* 0x000fe200078e0009 */
[----:B------:R-:W-:Y:S02]  /*4860*/  P2R R20, PR, RZ, 0x4 ;  /* 0x00000004ff147803 */ /* 0x000fe40000000000 */
[----:B------:R-:W-:-:S02]  /*4870*/  P2R R22, PR, RZ, 0x2 ;  /* 0x00000002ff167803 */ /* 0x000fc40000000000 */
[----:B------:R-:W-:Y:S02]  /*4880*/  P2R R29, PR, RZ, 0x1 ;  /* 0x00000001ff1d7803 */ /* 0x000fe40000000000 */
[----:B------:R-:W-:-:S05]  /*4890*/  ISETP.EQ.AND P0, PT, R21, 0x8, PT ;  /* 0x000000081500780c */ /* 0x000fca0003f02270 */
[----:B------:R-:W-:Y:S01]  /*48a0*/  @P1 IMAD.MOV.U32 R23, RZ, RZ, R10 ;  /* 0x000000ffff171224 */ /* 0x000fe200078e000a */
[C---:B------:R-:W-:Y:S01]  /*48b0*/  ISETP.EQ.AND P1, PT, R21.reuse, 0x4, PT ;  /* 0x000000041500780c */ /* 0x040fe20003f22270 */
[----:B------:R-:W-:Y:S01]  /*48c0*/  @P2 IMAD.MOV.U32 R23, RZ, RZ, R11 ;  /* 0x000000ffff172224 */ /* 0x000fe200078e000b */
[----:B------:R-:W-:Y:S02]  /*48d0*/  ISETP.EQ.AND P2, PT, R21, RZ, PT ;  /* 0x000000ff1500720c */ /* 0x000fe40003f42270 */
[----:B------:R-:W-:Y:S01]  /*48e0*/  @P3 MOV R23, R12 ;  /* 0x0000000c00173202 */ /* 0x000fe20000000f00 */
[----:B------:R-:W-:Y:S02]  /*48f0*/  @P4 IMAD.MOV.U32 R23, RZ, RZ, R13 ;  /* 0x000000ffff174224 */ /* 0x000fe400078e000d */
[----:B------:R-:W-:Y:S02]  /*4900*/  @P5 IMAD.MOV.U32 R23, RZ, RZ, R14 ;  /* 0x000000ffff175224 */ /* 0x000fe400078e000e */
[----:B------:R-:W-:-:S04]  /*4910*/  @P6 IMAD.MOV.U32 R23, RZ, RZ, R15 ;  /* 0x000000ffff176224 */ /* 0x000fc800078e000f */
[----:B------:R-:W-:-:S04]  /*4920*/  VIADD R32, R23, 0xffffffff ;  /* 0xffffffff17207836 */ /* 0x000fc80000000000 */
[----:B------:R-:W-:Y:S01]  /*4930*/  @P2 IMAD.MOV.U32 R6, RZ, RZ, R32 ;  /* 0x000000ffff062224 */ /* 0x000fe200078e0020 */
[----:B------:R-:W-:Y:S01]  /*4940*/  ISETP.NE.AND P2, PT, R20, RZ, PT ;  /* 0x000000ff1400720c */ /* 0x000fe20003f45270 */
[----:B------:R-:W-:-:S04]  /*4950*/  IMAD.WIDE R20, R23, 0x4, R18 ;  /* 0x0000000417147825 */ /* 0x000fc800078e0212 */
[----:B------:R-:W-:Y:S01]  /*4960*/  VIADD R23, R27, 0xfffffffd ;  /* 0xfffffffd1b177836 */ /* 0x000fe20000000000 */
[----:B------:R0:W-:Y:S01]  /*4970*/  STG.E desc[UR8][R20.64+-0x4], R30 ;  /* 0xfffffc1e14007986 */ /* 0x0001e2000c101908 */
[----:B------:R-:W-:Y:S01]  /*4980*/  @P1 IMAD.MOV.U32 R7, RZ, RZ, R32 ;  /* 0x000000ffff071224 */ /* 0x000fe200078e0020 */
[----:B------:R-:W-:Y:S01]  /*4990*/  ISETP.NE.AND P1, PT, R22, RZ, PT ;  /* 0x000000ff1600720c */ /* 0x000fe20003f25270 */
[----:B------:R-:W-:-:S04]  /*49a0*/  IMAD.WIDE.U32 R22, R23, 0x4, R16 ;  /* 0x0000000417167825 */ /* 0x000fc800078e0010 */
[--C-:B------:R-:W-:Y:S01]  /*49b0*/  @P0 IMAD.MOV.U32 R8, RZ, RZ, R32.reuse ;  /* 0x000000ffff080224 */ /* 0x100fe200078e0020 */
[----:B------:R-:W-:Y:S01]  /*49c0*/  ISETP.NE.AND P0, PT, R29, RZ, PT ;  /* 0x000000ff1d00720c */ /* 0x000fe20003f05270 */
[----:B------:R1:W2:Y:S01]  /*49d0*/  LDG.E R23, desc[UR8][R22.64] ;  /* 0x0000000816177981 */ /* 0x0002a2000c1e1900 */
[----:B------:R-:W-:Y:S01]  /*49e0*/  IABS R29, R5 ;  /* 0x00000005001d7213 */ /* 0x000fe20000000000 */
[----:B------:R-:W-:-:S04]  /*49f0*/  @P2 IMAD.MOV.U32 R11, RZ, RZ, R32 ;  /* 0x000000ffff0b2224 */ /* 0x000fc800078e0020 */
[----:B------:R-:W-:Y:S01]  /*4a00*/  IMAD.MOV R29, RZ, RZ, -R29 ;  /* 0x000000ffff1d7224 */ /* 0x000fe200078e0a1d */
[----:B------:R-:W-:Y:S02]  /*4a10*/  @P1 MOV R10, R32 ;  /* 0x00000020000a1202 */ /* 0x000fe40000000f00 */
[----:B-1----:R-:W-:-:S03]  /*4a20*/  IABS R22, R5 ;  /* 0x0000000500167213 */ /* 0x002fc60000000000 */
[--C-:B------:R-:W-:Y:S02]  /*4a30*/  @P0 IMAD.MOV.U32 R9, RZ, RZ, R32.reuse ;  /* 0x000000ffff090224 */ /* 0x100fe400078e0020 */
[--C-:B------:R-:W-:Y:S01]  /*4a40*/  @P3 IMAD.MOV.U32 R12, RZ, RZ, R32.reuse ;  /* 0x000000ffff0c3224 */ /* 0x100fe200078e0020 */
[----:B------:R-:W-:Y:S01]  /*4a50*/  ISETP.NE.AND P3, PT, R5, RZ, PT ;  /* 0x000000ff0500720c */ /* 0x000fe20003f65270 */
[--C-:B------:R-:W-:Y:S02]  /*4a60*/  @P4 IMAD.MOV.U32 R13, RZ, RZ, R32.reuse ;  /* 0x000000ffff0d4224 */ /* 0x100fe400078e0020 */
[--C-:B------:R-:W-:Y:S02]  /*4a70*/  @P5 IMAD.MOV.U32 R14, RZ, RZ, R32.reuse ;  /* 0x000000ffff0e5224 */ /* 0x100fe400078e0020 */
[----:B------:R-:W-:Y:S02]  /*4a80*/  @P6 IMAD.MOV.U32 R15, RZ, RZ, R32 ;  /* 0x000000ffff0f6224 */ /* 0x000fe400078e0020 */
[----:B------:R-:W-:-:S04]  /*4a90*/  VIADD R27, R27, 0xfffffffc ;  /* 0xfffffffc1b1b7836 */ /* 0x000fc80000000000 */
[----:B------:R-:W-:Y:S01]  /*4aa0*/  IMAD.WIDE.U32 R16, R27, 0x4, R16 ;  /* 0x000000041b107825 */ /* 0x000fe200078e0010 */
[----:B--2---:R-:W-:-:S05]  /*4ab0*/  IABS R31, R23 ;  /* 0x00000017001f7213 */ /* 0x004fca0000000000 */
[----:B0-----:R-:W-:-:S04]  /*4ac0*/  IMAD.HI.U32 R20, R28, R31, RZ ;  /* 0x0000001f1c147227 */ /* 0x001fc800078e00ff */
[----:B------:R-:W-:-:S05]  /*4ad0*/  IMAD R21, R20, R29, R31 ;  /* 0x0000001d14157224 */ /* 0x000fca00078e021f */
[----:B------:R-:W-:-:S13]  /*4ae0*/  ISETP.GT.U32.AND P1, PT, R22, R21, PT ;  /* 0x000000151600720c */ /* 0x000fda0003f24070 */
[----:B------:R-:W-:-:S05]  /*4af0*/  @!P1 IMAD.IADD R21, R21, 0x1, -R22 ;  /* 0x0000000115159824 */ /* 0x000fca00078e0a16 */
[----:B------:R-:W-:Y:S02]  /*4b00*/  ISETP.GE.U32.AND P0, PT, R21, R22, PT ;  /* 0x000000161500720c */ /* 0x000fe40003f06070 */
[----:B------:R-:W-:-:S04]  /*4b10*/  LOP3.LUT R21, R23, R5, RZ, 0x3c, !PT ;  /* 0x0000000517157212 */ /* 0x000fc800078e3cff */
[----:B------:R-:W-:Y:S02]  /*4b20*/  ISETP.GE.AND P2, PT, R21, RZ, PT ;  /* 0x000000ff1500720c */ /* 0x000fe40003f46270 */
[----:B------:R-:W-:-:S05]  /*4b30*/  @!P1 IADD3 R20, PT, PT, R20, 0x1, RZ ;  /* 0x0000000114149810 */ /* 0x000fca0007ffe0ff */
[----:B------:R-:W-:-:S06]  /*4b40*/  @P0 VIADD R20, R20, 0x1 ;  /* 0x0000000114140836 */ /* 0x000fcc0000000000 */
        /* <DEDUP_REMOVED lines=12> */
[----:B------:R-:W-:-:S03]  /*4c10*/  ISETP.EQ.AND P5, PT, R26, 0x18, PT ;  /* 0x000000181a00780c */ /* 0x000fc60003fa2270 */
[----:B------:R-:W-:Y:S01]  /*4c20*/  @P3 IMAD.MOV.U32 R21, RZ, RZ, R6 ;  /* 0x000000ffff153224 */ /* 0x000fe200078e0006 */
[C---:B------:R-:W-:Y:S01]  /*4c30*/  ISETP.EQ.AND P3, PT, R26.reuse, 0x10, PT ;  /* 0x000000101a00780c */ /* 0x040fe20003f62270 */
[----:B------:R-:W-:Y:S01]  /*4c40*/  @P0 IMAD.MOV.U32 R21, RZ, RZ, R7 ;  /* 0x000000ffff150224 */ /* 0x000fe200078e0007 */
[----:B------:R-:W-:Y:S01]  /*4c50*/  P2R R31, PR, RZ, 0x1 ;  /* 0x00000001ff1f7803 */ /* 0x000fe20000000000 */
[----:B------:R-:W-:Y:S01]  /*4c60*/  @P1 IMAD.MOV.U32 R21, RZ, RZ, R8 ;  /* 0x000000ffff151224 */ /* 0x000fe200078e0008 */
[C---:B------:R-:W-:Y:S02]  /*4c70*/  ISETP.EQ.AND P6, PT, R26.reuse, 0x1c, PT ;  /* 0x0000001c1a00780c */ /* 0x040fe40003fc2270 */
[----:B------:R-:W-:Y:S02]  /*4c80*/  P2R R20, PR, RZ, 0x2 ;  /* 0x00000002ff147803 */ /* 0x000fe40000000000 */
[C---:B------:R-:W-:Y:S02]  /*4c90*/  ISETP.EQ.AND P0, PT, R26.reuse, 0x20, PT ;  /* 0x000000201a00780c */ /* 0x040fe40003f02270 */
[----:B------:R-:W-:Y:S01]  /*4ca0*/  ISETP.EQ.AND P1, PT, R26, 0x24, PT ;  /* 0x000000241a00780c */ /* 0x000fe20003f22270 */
[----:B------:R-:W-:-:S02]  /*4cb0*/  @P2 IMAD.MOV.U32 R21, RZ, RZ, R9 ;  /* 0x000000ffff152224 */ /* 0x000fc400078e0009 */
[----:B------:R-:W-:Y:S01]  /*4cc0*/  @P3 IMAD.MOV.U32 R21, RZ, RZ, R10 ;  /* 0x000000ffff153224 */ /* 0x000fe200078e000a */
[----:B------:R-:W-:Y:S01]  /*4cd0*/  @P4 MOV R21, R11 ;  /* 0x0000000b00154202 */ /* 0x000fe20000000f00 */
[----:B------:R-:W-:Y:S02]  /*4ce0*/  @P5 IMAD.MOV.U32 R21, RZ, RZ, R12 ;  /* 0x000000ffff155224 */ /* 0x000fe400078e000c */
[----:B------:R-:W-:-:S04]  /*4cf0*/  @P6 IMAD.MOV.U32 R21, RZ, RZ, R13 ;  /* 0x000000ffff156224 */ /* 0x000fc800078e000d */
[----:B------:R-:W-:Y:S02]  /*4d00*/  @P0 IMAD.MOV.U32 R21, RZ, RZ, R14 ;  /* 0x000000ffff150224 */ /* 0x000fe400078e000e */
[----:B------:R-:W-:Y:S01]  /*4d10*/  @P1 IMAD.MOV.U32 R21, RZ, RZ, R15 ;  /* 0x000000ffff151224 */ /* 0x000fe200078e000f */
[----:B------:R-:W-:-:S03]  /*4d20*/  ISETP.NE.AND P1, PT, R20, RZ, PT ;  /* 0x000000ff1400720c */ /* 0x000fc60003f25270 */
[C---:B------:R-:W-:Y:S02]  /*4d30*/  VIADD R30, R21.reuse, 0xffffffff ;  /* 0xffffffff151e7836 */ /* 0x040fe40000000000 */
[----:B------:R-:W-:-:S05]  /*4d40*/  IMAD.WIDE R20, R21, 0x4, R18 ;  /* 0x0000000415147825 */ /* 0x000fca00078e0212 */
[----:B------:R0:W-:Y:S04]  /*4d50*/  STG.E desc[UR8][R20.64+-0x4], R23 ;  /* 0xfffffc1714007986 */ /* 0x0001e8000c101908 */
[----:B------:R1:W2:Y:S01]  /*4d60*/  LDG.E R16, desc[UR8][R16.64] ;  /* 0x0000000810107981 */ /* 0x0002a2000c1e1900 */
[----:B------:R-:W-:-:S13]  /*4d70*/  ISETP.EQ.AND P0, PT, R26, RZ, PT ;  /* 0x000000ff1a00720c */ /* 0x000fda0003f02270 */
[----:B------:R-:W-:Y:S01]  /*4d80*/  @P0 IMAD.MOV.U32 R6, RZ, RZ, R30 ;  /* 0x000000ffff060224 */ /* 0x000fe200078e001e */
[----:B------:R-:W-:-:S13]  /*4d90*/  ISETP.NE.AND P0, PT, R31, RZ, PT ;  /* 0x000000ff1f00720c */ /* 0x000fda0003f05270 */
[--C-:B------:R-:W-:Y:S01]  /*4da0*/  @P0 IMAD.MOV.U32 R7, RZ, RZ, R30.reuse ;  /* 0x000000ffff070224 */ /* 0x100fe200078e001e */
[----:B-1----:R-:W-:Y:S01]  /*4db0*/  LOP3.LUT R17, RZ, R5, RZ, 0x33, !PT ;  /* 0x00000005ff117212 */ /* 0x002fe200078e33ff */
[--C-:B------:R-:W-:Y:S01]  /*4dc0*/  @P1 IMAD.MOV.U32 R8, RZ, RZ, R30.reuse ;  /* 0x000000ffff081224 */ /* 0x100fe200078e001e */
[----:B------:R-:W-:Y:S01]  /*4dd0*/  ISETP.NE.AND P1, PT, R24, RZ, PT ;  /* 0x000000ff1800720c */ /* 0x000fe20003f25270 */
[--C-:B------:R-:W-:Y:S01]  /*4de0*/  @P4 IMAD.MOV.U32 R11, RZ, RZ, R30.reuse ;  /* 0x000000ffff0b4224 */ /* 0x100fe200078e001e */
[-C--:B------:R-:W-:Y:S01]  /*4df0*/  @P2 MOV R9, R30.reuse ;  /* 0x0000001e00092202 */ /* 0x080fe20000000f00 */
[--C-:B------:R-:W-:Y:S01]  /*4e00*/  @P3 IMAD.MOV.U32 R10, RZ, RZ, R30.reuse ;  /* 0x000000ffff0a3224 */ /* 0x100fe200078e001e */
[----:B------:R-:W-:Y:S01]  /*4e10*/  @P5 MOV R12, R30 ;  /* 0x0000001e000c5202 */ /* 0x000fe20000000f00 */
[----:B------:R-:W-:Y:S01]  /*4e20*/  @P6 IMAD.MOV.U32 R13, RZ, RZ, R30 ;  /* 0x000000ffff0d6224 */ /* 0x000fe200078e001e */
[----:B------:R-:W-:Y:S01]  /*4e30*/  UIADD3 UR4, UPT, UPT, UR4, 0x4, URZ ;  /* 0x0000000404047890 */ /* 0x000fe2000fffe0ff */
[----:B--2---:R-:W-:-:S05]  /*4e40*/  IABS R31, R16 ;  /* 0x00000010001f7213 */ /* 0x004fca0000000000 */
[----:B------:R-:W-:-:S04]  /*4e50*/  IMAD.HI.U32 R28, R28, R31, RZ ;  /* 0x0000001f1c1c7227 */ /* 0x000fc800078e00ff */
[----:B------:R-:W-:-:S05]  /*4e60*/  IMAD R29, R28, R29, R31 ;  /* 0x0000001d1c1d7224 */ /* 0x000fca00078e021f */
[----:B------:R-:W-:-:S13]  /*4e70*/  ISETP.GT.U32.AND P0, PT, R22, R29, PT ;  /* 0x0000001d1600720c */ /* 0x000fda0003f04070 */
[----:B------:R-:W-:Y:S02]  /*4e80*/  @!P0 IMAD.IADD R29, R29, 0x1, -R22 ;  /* 0x000000011d1d8824 */ /* 0x000fe400078e0a16 */
[----:B------:R-:W-:-:S03]  /*4e90*/  @!P0 VIADD R28, R28, 0x1 ;  /* 0x000000011c1c8836 */ /* 0x000fc60000000000 */
[----:B------:R-:W-:Y:S02]  /*4ea0*/  ISETP.GE.U32.AND P0, PT, R29, R22, PT ;  /* 0x000000161d00720c */ /* 0x000fe40003f06070 */
[----:B0-----:R-:W-:-:S11]  /*4eb0*/  LOP3.LUT R20, R16, R5, RZ, 0x3c, !PT ;  /* 0x0000000510147212 */ /* 0x001fd600078e3cff */
[----:B------:R-:W-:Y:S01]  /*4ec0*/  @P0 VIADD R28, R28, 0x1 ;  /* 0x000000011c1c0836 */ /* 0x000fe20000000000 */
[----:B------:R-:W-:-:S13]  /*4ed0*/  ISETP.GE.AND P0, PT, R20, RZ, PT ;  /* 0x000000ff1400720c */ /* 0x000fda0003f06270 */
[----:B------:R-:W-:-:S05]  /*4ee0*/  @!P0 IMAD.MOV R28, RZ, RZ, -R28 ;  /* 0x000000ffff1c8224 */ /* 0x000fca00078e0a1c */
[----:B------:R-:W-:-:S05]  /*4ef0*/  SEL R28, R17, R28, !P1 ;  /* 0x0000001c111c7207 */ /* 0x000fca0004800000 */
[----:B------:R-:W-:-:S05]  /*4f00*/  IMAD.HI R17, R28, 0x66666667, RZ ;  /* 0x666666671c117827 */ /* 0x000fca00078e02ff */
[----:B------:R-:W-:-:S04]  /*4f10*/  SHF.R.U32.HI R20, RZ, 0x1f, R17 ;  /* 0x0000001fff147819 */ /* 0x000fc80000011611 */
[----:B------:R-:W-:-:S05]  /*4f20*/  LEA.HI.SX32 R17, R17, R20, 0x1e ;  /* 0x0000001411117211 */ /* 0x000fca00078ff2ff */
[----:B------:R-:W-:-:S04]  /*4f30*/  IMAD R17, R17, -0xa, R28 ;  /* 0xfffffff611117824 */ /* 0x000fc800078e021c */
[----:B------:R-:W-:Y:S01]  /*4f40*/  IMAD.SHL.U32 R17, R17, 0x4, RZ ;  /* 0x0000000411117824 */ /* 0x000fe200078e00ff */
[C---:B------:R-:W-:Y:S02]  /*4f50*/  ISETP.EQ.AND P0, PT, R26.reuse, 0x20, PT ;  /* 0x000000201a00780c */ /* 0x040fe40003f02270 */
[----:B------:R-:W-:Y:S02]  /*4f60*/  ISETP.EQ.AND P1, PT, R26, 0x24, PT ;  /* 0x000000241a00780c */ /* 0x000fe40003f22270 */
[C---:B------:R-:W-:Y:S02]  /*4f70*/  ISETP.EQ.AND P4, PT, R17.reuse, RZ, PT ;  /* 0x000000ff1100720c */ /* 0x040fe40003f82270 */
[C---:B------:R-:W-:Y:S02]  /*4f80*/  ISETP.EQ.AND P3, PT, R17.reuse, 0x4, PT ;  /* 0x000000041100780c */ /* 0x040fe40003f62270 */
[----:B------:R-:W-:-:S05]  /*4f90*/  ISETP.EQ.AND P2, PT, R17, 0x8, PT ;  /* 0x000000081100780c */ /* 0x000fca0003f42270 */
[--C-:B------:R-:W-:Y:S01]  /*4fa0*/  @P0 IMAD.MOV.U32 R14, RZ, RZ, R30.reuse ;  /* 0x000000ffff0e0224 */ /* 0x100fe200078e001e */
[C---:B------:R-:W-:Y:S01]  /*4fb0*/  ISETP.EQ.AND P0, PT, R17.reuse, 0xc, PT ;  /* 0x0000000c1100780c */ /* 0x040fe20003f02270 */
[----:B------:R-:W-:Y:S02]  /*4fc0*/  @P1 IMAD.MOV.U32 R15, RZ, RZ, R30 ;  /* 0x000000ffff0f1224 */ /* 0x000fe400078e001e */
[----:B------:R-:W-:Y:S01]  /*4fd0*/  @P4 IMAD.MOV.U32 R21, RZ, RZ, R6 ;  /* 0x000000ffff154224 */ /* 0x000fe200078e0006 */
[C---:B------:R-:W-:Y:S01]  /*4fe0*/  ISETP.EQ.AND P1, PT, R17.reuse, 0x10, PT ;  /* 0x000000101100780c */ /* 0x040fe20003f22270 */
[----:B------:R-:W-:Y:S02]  /*4ff0*/  @P3 IMAD.MOV.U32 R21, RZ, RZ, R7 ;  /* 0x000000ffff153224 */ /* 0x000fe400078e0007 */
[----:B------:R-:W-:Y:S01]  /*5000*/  @P2 IMAD.MOV.U32 R21, RZ, RZ, R8 ;  /* 0x000000ffff152224 */ /* 0x000fe200078e0008 */
[C---:B------:R-:W-:Y:S02]  /*5010*/  ISETP.EQ.AND P2, PT, R17.reuse, 0x14, PT ;  /* 0x000000141100780c */ /* 0x040fe40003f42270 */
[----:B------:R-:W-:-:S02]  /*5020*/  ISETP.EQ.AND P3, PT, R17, 0x18, PT ;  /* 0x000000181100780c */ /* 0x000fc40003f62270 */
[C---:B------:R-:W-:Y:S02]  /*5030*/  ISETP.EQ.AND P4, PT, R17.reuse, 0x1c, PT ;  /* 0x0000001c1100780c */ /* 0x040fe40003f82270 */
[C---:B------:R-:W-:Y:S02]  /*5040*/  ISETP.EQ.AND P5, PT, R17.reuse, 0x20, PT ;  /* 0x000000201100780c */ /* 0x040fe40003fa2270 */
[C---:B------:R-:W-:Y:S01]  /*5050*/  ISETP.EQ.AND P6, PT, R17.reuse, 0x24, PT ;  /* 0x000000241100780c */ /* 0x040fe20003fc2270 */
[----:B------:R-:W-:Y:S01]  /*5060*/  @P0 IMAD.MOV.U32 R21, RZ, RZ, R9 ;  /* 0x000000ffff150224 */ /* 0x000fe200078e0009 */
[----:B------:R-:W-:Y:S01]  /*5070*/  P2R R23, PR, RZ, 0x1 ;  /* 0x00000001ff177803 */ /* 0x000fe20000000000 */
[----:B------:R-:W-:Y:S01]  /*5080*/  @P1 IMAD.MOV.U32 R21, RZ, RZ, R10 ;  /* 0x000000ffff151224 */ /* 0x000fe200078e000a */
[----:B------:R-:W-:Y:S02]  /*5090*/  ISETP.EQ.AND P0, PT, R17, 0x8, PT ;  /* 0x000000081100780c */ /* 0x000fe40003f02270 */
[----:B------:R-:W-:Y:S01]  /*50a0*/  @P2 MOV R21, R11 ;  /* 0x0000000b00152202 */ /* 0x000fe20000000f00 */
        /* <DEDUP_REMOVED lines=10> */
[----:B------:R-:W-:-:S05]  /*5150*/  ISETP.NE.AND P0, PT, R23, RZ, PT ;  /* 0x000000ff1700720c */ /* 0x000fca0003f05270 */
[--C-:B------:R-:W-:Y:S01]  /*5160*/  @P2 IMAD.MOV.U32 R6, RZ, RZ, R17.reuse ;  /* 0x000000ffff062224 */ /* 0x100fe200078e0011 */
[----:B------:R-:W-:Y:S01]  /*5170*/  ISETP.NE.AND P2, PT, R20, RZ, PT ;  /* 0x000000ff1400720c */ /* 0x000fe20003f45270 */
[----:B------:R-:W-:Y:S01]  /*5180*/  @P1 IMAD.MOV.U32 R7, RZ, RZ, R17 ;  /* 0x000000ffff071224 */ /* 0x000fe200078e0011 */
[----:B------:R-:W-:-:S05]  /*5190*/  ISETP.NE.AND P1, PT, R22, RZ, PT ;  /* 0x000000ff1600720c */ /* 0x000fca0003f25270 */
[----:B------:R-:W-:Y:S02]  /*51a0*/  @P0 MOV R9, R17 ;  /* 0x0000001100090202 */ /* 0x000fe40000000f00 */
[----:B------:R-:W-:Y:S01]  /*51b0*/  ISETP.NE.AND P0, PT, R2, UR4, PT ;  /* 0x0000000402007c0c */ /* 0x000fe2000bf05270 */
[----:B------:R-:W-:-:S05]  /*51c0*/  IMAD.WIDE R18, R21, 0x4, R18 ;  /* 0x0000000415127825 */ /* 0x000fca00078e0212 */
[----:B------:R0:W-:Y:S01]  /*51d0*/  STG.E desc[UR8][R18.64+-0x4], R16 ;  /* 0xfffffc1012007986 */ /* 0x0001e2000c101908 */
[--C-:B------:R-:W-:Y:S02]  /*51e0*/  @P1 IMAD.MOV.U32 R10, RZ, RZ, R17.reuse ;  /* 0x000000ffff0a1224 */ /* 0x100fe400078e0011 */
[--C-:B------:R-:W-:Y:S02]  /*51f0*/  @P2 IMAD.MOV.U32 R11, RZ, RZ, R17.reuse ;  /* 0x000000ffff0b2224 */ /* 0x100fe400078e0011 */
[--C-:B------:R-:W-:Y:S02]  /*5200*/  @P3 IMAD.MOV.U32 R12, RZ, RZ, R17.reuse ;  /* 0x000000ffff0c3224 */ /* 0x100fe400078e0011 */
[--C-:B------:R-:W-:Y:S02]  /*5210*/  @P4 IMAD.MOV.U32 R13, RZ, RZ, R17.reuse ;  /* 0x000000ffff0d4224 */ /* 0x100fe400078e0011 */
[--C-:B------:R-:W-:Y:S02]  /*5220*/  @P5 IMAD.MOV.U32 R14, RZ, RZ, R17.reuse ;  /* 0x000000ffff0e5224 */ /* 0x100fe400078e0011 */
[----:B------:R-:W-:Y:S01]  /*5230*/  @P6 IMAD.MOV.U32 R15, RZ, RZ, R17 ;  /* 0x000000ffff0f6224 */ /* 0x000fe200078e0011 */
[----:B0-----:R-:W-:Y:S06]  /*5240*/  @P0 BRA `(.L_x_7) ;  /* 0xffffffec00ac0947 */ /* 0x001fec000383ffff */
.L_x_6:
[----:B------:R-:W-:Y:S05]  /*5250*/  BRA.U !UP0, `(.L_x_8) ;  /* 0x0000000d085c7547 */ /* 0x000fea000b800000 */
[----:B------:R-:W-:Y:S02]  /*5260*/  UIADD3 UR4, UPT, UPT, UR7, -0x1, URZ ;  /* 0xffffffff07047890 */ /* 0x000fe4000fffe0ff */
[----:B------:R-:W-:Y:S02]  /*5270*/  ULOP3.LUT UR6, UR5, 0x1, URZ, 0xc0, !UPT ;  /* 0x0000000105067892 */ /* 0x000fe4000f8ec0ff */
[----:B------:R-:W-:Y:S02]  /*5280*/  UISETP.NE.AND UP1, UPT, UR4, URZ, UPT ;  /* 0x000000ff0400728c */ /* 0x000fe4000bf25270 */
[----:B------:R-:W-:-:S07]  /*5290*/  UISETP.NE.AND UP2, UPT, UR6, URZ, UPT ;  /* 0x000000ff0600728c */ /* 0x000fce000bf45270 */
[----:B------:R-:W-:Y:S05]  /*52a0*/  BRA.U !UP1, `(.L_x_9) ;  /* 0x00000009095c7547 */ /* 0x000fea000b800000 */
[----:B------:R-:W0:Y:S01]  /*52b0*/  LDC.64 R24, c[0x0][0x380] ;  /* 0x0000e000ff187b82 */ /* 0x000e220000000a00 */
[----:B------:R-:W-:-:S04]  /*52c0*/  VIADD R17, R27, 0xffffffff ;  /* 0xffffffff1b117836 */ /* 0x000fc80000000000 */
[----:B0-----:R-:W-:-:S06]  /*52d0*/  IMAD.WIDE.U32 R24, R17, 0x4, R24 ;  /* 0x0000000411187825 */ /* 0x001fcc00078e0018 */
[----:B------:R-:W2:Y:S01]  /*52e0*/  LDG.E R24, desc[UR8][R24.64] ;  /* 0x0000000818187981 */ /* 0x000ea2000c1e1900 */
[-C--:B------:R-:W-:Y:S01]  /*52f0*/  IABS R18, R5.reuse ;  /* 0x0000000500127213 */ /* 0x080fe20000000000 */
[----:B------:R-:W-:Y:S01]  /*5300*/  VIADD R27, R27, 0xfffffffe ;  /* 0xfffffffe1b1b7836 */ /* 0x000fe20000000000 */
[----:B------:R-:W-:Y:S02]  /*5310*/  IABS R20, R5 ;  /* 0x0000000500147213 */ /* 0x000fe40000000000 */
[----:B------:R-:W0:Y:S01]  /*5320*/  I2F.RP R19, R18 ;  /* 0x0000001200137306 */ /* 0x000e220000209400 */
[----:B------:R-:W-:-:S04]  /*5330*/  ISETP.NE.AND P6, PT, R5, RZ, PT ;  /* 0x000000ff0500720c */ /* 0x000fc80003fc5270 */
[----:B------:R-:W-:-:S03]  /*5340*/  P2R R28, PR, RZ, 0x40 ;  /* 0x00000040ff1c7803 */ /* 0x000fc60000000000 */
[----:B0-----:R-:W0:Y:S02]  /*5350*/  MUFU.RCP R19, R19 ;  /* 0x0000001300137308 */ /* 0x001e240000001000 */
[----:B0-----:R-:W-:Y:S02]  /*5360*/  VIADD R16, R19, 0xffffffe ;  /* 0x0ffffffe13107836 */ /* 0x001fe40000000000 */
[----:B------:R-:W-:-:S04]  /*5370*/  IMAD.MOV R19, RZ, RZ, -R20 ;  /* 0x000000ffff137224 */ /* 0x000fc800078e0a14 */
[----:B------:R0:W1:Y:S02]  /*5380*/  F2I.FTZ.U32.TRUNC.NTZ R17, R16 ;  /* 0x0000001000117305 */ /* 0x000064000021f000 */
[----:B0-----:R-:W-:Y:S01]  /*5390*/  IMAD.MOV.U32 R16, RZ, RZ, RZ ;  /* 0x000000ffff107224 */ /* 0x001fe200078e00ff */
[----:B-1----:R-:W-:-:S05]  /*53a0*/  IADD3 R21, PT, PT, RZ, -R17, RZ ;  /* 0x80000011ff157210 */ /* 0x002fca0007ffe0ff */
[----:B------:R-:W-:-:S04]  /*53b0*/  IMAD R21, R21, R18, RZ ;  /* 0x0000001215157224 */ /* 0x000fc800078e02ff */
[----:B------:R-:W-:Y:S01]  /*53c0*/  IMAD.HI.U32 R20, R17, R21, R16 ;  /* 0x0000001511147227 */ /* 0x000fe200078e0010 */
        /* <DEDUP_REMOVED lines=9> */
[----:B------:R-:W-:Y:S02]  /*5460*/  ISETP.GE.AND P2, PT, R17, RZ, PT ;  /* 0x000000ff1100720c */ /* 0x000fe40003f46270 */
[----:B------:R-:W-:-:S05]  /*5470*/  LOP3.LUT R17, RZ, R5, RZ, 0x33, !PT ;  /* 0x00000005ff117212 */ /* 0x000fca00078e33ff */
[----:B------:R-:W-:-:S06]  /*5480*/  @P0 VIADD R16, R16, 0x1 ;  /* 0x0000000110100836 */ /* 0x000fcc0000000000 */
[----:B------:R-:W-:-:S05]  /*5490*/  @!P2 IMAD.MOV R16, RZ, RZ, -R16 ;  /* 0x000000ffff10a224 */ /* 0x000fca00078e0a10 */
[----:B------:R-:W-:-:S05]  /*54a0*/  SEL R16, R17, R16, !P6 ;  /* 0x0000001011107207 */ /* 0x000fca0007000000 */
[----:B------:R-:W-:-:S05]  /*54b0*/  IMAD.HI R17, R16, 0x66666667, RZ ;  /* 0x6666666710117827 */ /* 0x000fca00078e02ff */
[----:B------:R-:W-:-:S04]  /*54c0*/  SHF.R.U32.HI R18, RZ, 0x1f, R17 ;  /* 0x0000001fff127819 */ /* 0x000fc80000011611 */
[----:B------:R-:W-:Y:S02]  /*54d0*/  LEA.HI.SX32 R17, R17, R18, 0x1e ;  /* 0x0000001211117211 */ /* 0x000fe400078ff2ff */
[----:B------:R-:W0:Y:S03]  /*54e0*/  LDC.64 R18, c[0x0][0x380] ;  /* 0x0000e000ff127b82 */ /* 0x000e260000000a00 */
[----:B------:R-:W-:-:S04]  /*54f0*/  IMAD R17, R17, -0xa, R16 ;  /* 0xfffffff611117824 */ /* 0x000fc800078e0210 */
[----:B------:R-:W-:Y:S02]  /*5500*/  IMAD.SHL.U32 R25, R17, 0x4, RZ ;  /* 0x0000000411197824 */ /* 0x000fe400078e00ff */
[----:B------:R-:W1:Y:S03]  /*5510*/  LDC.64 R16, c[0x0][0x388] ;  /* 0x0000e200ff107b82 */ /* 0x000e660000000a00 */
[C---:B------:R-:W-:Y:S02]  /*5520*/  ISETP.EQ.AND P5, PT, R25.reuse, RZ, PT ;  /* 0x000000ff1900720c */ /* 0x040fe40003fa2270 */
[C---:B------:R-:W-:Y:S02]  /*5530*/  ISETP.EQ.AND P4, PT, R25.reuse, 0x4, PT ;  /* 0x000000041900780c */ /* 0x040fe40003f82270 */
[C---:B------:R-:W-:Y:S02]  /*5540*/  ISETP.EQ.AND P3, PT, R25.reuse, 0x8, PT ;  /* 0x000000081900780c */ /* 0x040fe40003f62270 */
[----:B------:R-:W-:-:S02]  /*5550*/  ISETP.EQ.AND P2, PT, R25, 0xc, PT ;  /* 0x0000000c1900780c */ /* 0x000fc40003f42270 */
[C---:B------:R-:W-:Y:S02]  /*5560*/  ISETP.EQ.AND P1, PT, R25.reuse, 0x10, PT ;  /* 0x000000101900780c */ /* 0x040fe40003f22270 */
[C---:B------:R-:W-:Y:S02]  /*5570*/  ISETP.EQ.AND P0, PT, R25.reuse, 0x14, PT ;  /* 0x000000141900780c */ /* 0x040fe40003f02270 */
[----:B------:R-:W-:Y:S01]  /*5580*/  ISETP.EQ.AND P6, PT, R25, 0x18, PT ;  /* 0x000000181900780c */ /* 0x000fe20003fc2270 */
[----:B0-----:R-:W-:Y:S01]  /*5590*/  IMAD.WIDE.U32 R18, R27, 0x4, R18 ;  /* 0x000000041b127825 */ /* 0x001fe200078e0012 */
[----:B------:R-:W-:-:S03]  /*55a0*/  @P5 MOV R29, R6 ;  /* 0x00000006001d5202 */ /* 0x000fc60000000f00 */
[----:B------:R-:W-:Y:S02]  /*55b0*/  @P4 IMAD.MOV.U32 R29, RZ, RZ, R7 ;  /* 0x000000ffff1d4224 */ /* 0x000fe400078e0007 */
[----:B------:R-:W-:Y:S02]  /*55c0*/  @P3 IMAD.MOV.U32 R29, RZ, RZ, R8 ;  /* 0x000000ffff1d3224 */ /* 0x000fe400078e0008 */
[----:B------:R-:W-:Y:S02]  /*55d0*/  @P2 IMAD.MOV.U32 R29, RZ, RZ, R9 ;  /* 0x000000ffff1d2224 */ /* 0x000fe400078e0009 */
[----:B------:R-:W-:Y:S02]  /*55e0*/  @P1 IMAD.MOV.U32 R29, RZ, RZ, R10 ;  /* 0x000000ffff1d1224 */ /* 0x000fe400078e000a */
[----:B------:R-:W-:Y:S02]  /*55f0*/  @P0 IMAD.MOV.U32 R29, RZ, RZ, R11 ;  /* 0x000000ffff1d0224 */ /* 0x000fe400078e000b */
[----:B------:R-:W-:Y:S01]  /*5600*/  @P6 IMAD.MOV.U32 R29, RZ, RZ, R12 ;  /* 0x000000ffff1d6224 */ /* 0x000fe200078e000c */
[----:B------:R-:W-:-:S13]  /*5610*/  ISETP.EQ.AND P6, PT, R25, 0x1c, PT ;  /* 0x0000001c1900780c */ /* 0x000fda0003fc2270 */
[----:B------:R-:W-:Y:S01]  /*5620*/  @P6 IMAD.MOV.U32 R29, RZ, RZ, R13 ;  /* 0x000000ffff1d6224 */ /* 0x000fe200078e000d */
[----:B------:R-:W-:-:S13]  /*5630*/  ISETP.EQ.AND P6, PT, R25, 0x20, PT ;  /* 0x000000201900780c */ /* 0x000fda0003fc2270 */
[----:B------:R-:W-:Y:S01]  /*5640*/  @P6 IMAD.MOV.U32 R29, RZ, RZ, R14 ;  /* 0x000000ffff1d6224 */ /* 0x000fe200078e000e */
[----:B------:R-:W-:-:S13]  /*5650*/  ISETP.EQ.AND P6, PT, R25, 0x24, PT ;  /* 0x000000241900780c */ /* 0x000fda0003fc2270 */
[----:B------:R-:W-:-:S05]  /*5660*/  @P6 MOV R29, R15 ;  /* 0x0000000f001d6202 */ /* 0x000fca0000000f00 */
[----:B-1----:R-:W-:-:S05]  /*5670*/  IMAD.WIDE R20, R29, 0x4, R16 ;  /* 0x000000041d147825 */ /* 0x002fca00078e0210 */
[----:B------:R0:W-:Y:S04]  /*5680*/  STG.E desc[UR8][R20.64+-0x4], R24 ;  /* 0xfffffc1814007986 */ /* 0x0001e8000c101908 */
[----:B------:R-:W2:Y:S01]  /*5690*/  LDG.E R18, desc[UR8][R18.64] ;  /* 0x0000000812127981 */ /* 0x000ea2000c1e1900 */
[----:B------:R-:W-:-:S04]  /*56a0*/  IABS R26, R5 ;  /* 0x00000005001a7213 */ /* 0x000fc80000000000 */
[----:B------:R-:W1:Y:S01]  /*56b0*/  I2F.RP R30, R26 ;  /* 0x0000001a001e7306 */ /* 0x000e620000209400 */
[----:B0-----:R-:W-:-:S05]  /*56c0*/  IABS R20, R5 ;  /* 0x0000000500147213 */ /* 0x001fca0000000000 */
[----:B------:R-:W-:Y:S02]  /*56d0*/  IMAD.MOV R21, RZ, RZ, -R20 ;  /* 0x000000ffff157224 */ /* 0x000fe400078e0a14 */
[----:B-1----:R-:W0:Y:S02]  /*56e0*/  MUFU.RCP R30, R30 ;  /* 0x0000001e001e7308 */ /* 0x002e240000001000 */
[----:B0-----:R-:W-:-:S06]  /*56f0*/  VIADD R22, R30, 0xffffffe ;  /* 0x0ffffffe1e167836 */ /* 0x001fcc0000000000 */
[----:B------:R0:W1:Y:S02]  /*5700*/  F2I.FTZ.U32.TRUNC.NTZ R23, R22 ;  /* 0x0000001600177305 */ /* 0x000064000021f000 */
[----:B0-----:R-:W-:Y:S02]  /*5710*/  IMAD.MOV.U32 R22, RZ, RZ, RZ ;  /* 0x000000ffff167224 */ /* 0x001fe400078e00ff */
[----:B-1----:R-:W-:-:S04]  /*5720*/  IMAD.MOV R31, RZ, RZ, -R23 ;  /* 0x000000ffff1f7224 */ /* 0x002fc800078e0a17 */
[----:B------:R-:W-:-:S04]  /*5730*/  IMAD R31, R31, R26, RZ ;  /* 0x0000001a1f1f7224 */ /* 0x000fc800078e02ff */
[----:B------:R-:W-:-:S04]  /*5740*/  IMAD.HI.U32 R31, R23, R31, R22 ;  /* 0x0000001f171f7227 */ /* 0x000fc800078e0016 */
[----:B------:R-:W-:-:S04]  /*5750*/  VIADD R22, R29, 0xffffffff ;  /* 0xffffffff1d167836 */ /* 0x000fc80000000000 */
[--C-:B------:R-:W-:Y:S01]  /*5760*/  @P3 IMAD.MOV.U32 R8, RZ, RZ, R22.reuse ;  /* 0x000000ffff083224 */ /* 0x100fe200078e0016 */
[C---:B------:R-:W-:Y:S01]  /*5770*/  ISETP.EQ.AND P3, PT, R25.reuse, 0x18, PT ;  /* 0x000000181900780c */ /* 0x040fe20003f62270 */
[--C-:B------:R-:W-:Y:S01]  /*5780*/  @P4 IMAD.MOV.U32 R7, RZ, RZ, R22.reuse ;  /* 0x000000ffff074224 */ /* 0x100fe200078e0016 */
[----:B------:R-:W-:Y:S01]  /*5790*/  ISETP.EQ.AND P4, PT, R25, 0x1c, PT ;  /* 0x0000001c1900780c */ /* 0x000fe20003f82270 */
[--C-:B------:R-:W-:Y:S01]  /*57a0*/  @P5 IMAD.MOV.U32 R6, RZ, RZ, R22.reuse ;  /* 0x000000ffff065224 */ /* 0x100fe200078e0016 */
[----:B------:R-:W-:Y:S01]  /*57b0*/  @P1 MOV R10, R22 ;  /* 0x00000016000a1202 */ /* 0x000fe20000000f00 */
[--C-:B------:R-:W-:Y:S02]  /*57c0*/  @P0 IMAD.MOV.U32 R11, RZ, RZ, R22.reuse ;  /* 0x000000ffff0b0224 */ /* 0x100fe400078e0016 */
[----:B------:R-:W-:-:S06]  /*57d0*/  @P2 IMAD.MOV.U32 R9, RZ, RZ, R22 ;  /* 0x000000ffff092224 */ /* 0x000fcc00078e0016 */
[--C-:B------:R-:W-:Y:S02]  /*57e0*/  @P3 IMAD.MOV.U32 R12, RZ, RZ, R22.reuse ;  /* 0x000000ffff0c3224 */ /* 0x100fe400078e0016 */
[----:B------:R-:W-:Y:S01]  /*57f0*/  @P4 IMAD.MOV.U32 R13, RZ, RZ, R22 ;  /* 0x000000ffff0d4224 */ /* 0x000fe200078e0016 */
[----:B------:R-:W-:-:S13]  /*5800*/  ISETP.EQ.AND P4, PT, R25, 0x20, PT ;  /* 0x000000201900780c */ /* 0x000fda0003f82270 */
[----:B------:R-:W-:Y:S01]  /*5810*/  @P4 IMAD.MOV.U32 R14, RZ, RZ, R22 ;  /* 0x000000ffff0e4224 */ /* 0x000fe200078e0016 */
[----:B--2---:R-:W-:-:S05]  /*5820*/  IABS R19, R18 ;  /* 0x0000001200137213 */ /* 0x004fca0000000000 */
[----:B------:R-:W-:-:S04]  /*5830*/  IMAD.MOV.U32 R20, RZ, RZ, R19 ;  /* 0x000000ffff147224 */ /* 0x000fc800078e0013 */
[----:B------:R-:W-:-:S04]  /*5840*/  IMAD.HI.U32 R19, R31, R20, RZ ;  /* 0x000000141f137227 */ /* 0x000fc800078e00ff */
[----:B------:R-:W-:Y:S01]  /*5850*/  IMAD R21, R19, R21, R20 ;  /* 0x0000001513157224 */ /* 0x000fe200078e0214 */
[----:B------:R-:W-:-:S04]  /*5860*/  LOP3.LUT R20, R18, R5, RZ, 0x3c, !PT ;  /* 0x0000000512147212 */ /* 0x000fc800078e3cff */
[----:B------:R-:W-:-:S13]  /*5870*/  ISETP.GT.U32.AND P6, PT, R26, R21, PT ;  /* 0x000000151a00720c */ /* 0x000fda0003fc4070 */
[----:B------:R-:W-:Y:S02]  /*5880*/  @!P6 IMAD.IADD R21, R21, 0x1, -R26 ;  /* 0x000000011515e824 */ /* 0x000fe400078e0a1a */
[----:B------:R-:W-:-:S03]  /*5890*/  @!P6 VIADD R19, R19, 0x1 ;  /* 0x000000011313e836 */ /* 0x000fc60000000000 */
[----:B------:R-:W-:-:S13]  /*58a0*/  ISETP.GE.U32.AND P6, PT, R21, R26, PT ;  /* 0x0000001a1500720c */ /* 0x000fda0003fc6070 */
[----:B------:R-:W-:Y:S02]  /*58b0*/  @P6 IADD3 R19, PT, PT, R19, 0x1, RZ ;  /* 0x0000000113136810 */ /* 0x000fe40007ffe0ff */
[----:B------:R-:W-:Y:S02]  /*58c0*/  ISETP.GE.AND P6, PT, R20, RZ, PT ;  /* 0x000000ff1400720c */ /* 0x000fe40003fc6270 */
[----:B------:R-:W-:-:S11]  /*58d0*/  LOP3.LUT R20, RZ, R5, RZ, 0x33, !PT ;  /* 0x00000005ff147212 */ /* 0x000fd600078e33ff */
[----:B------:R-:W-:Y:S01]  /*58e0*/  @!P6 IMAD.MOV R19, RZ, RZ, -R19 ;  /* 0x000000ffff13e224 */ /* 0x000fe200078e0a13 */
[----:B------:R-:W-:-:S04]  /*58f0*/  ISETP.NE.AND P6, PT, R28, RZ, PT ;  /* 0x000000ff1c00720c */ /* 0x000fc80003fc5270 */
        /* <DEDUP_REMOVED lines=14> */
[----:B------:R-:W-:Y:S01]  /*59e0*/  ISETP.EQ.AND P6, PT, R25, 0x24, PT ;  /* 0x000000241900780c */ /* 0x000fe20003fc2270 */
[----:B------:R-:W-:Y:S01]  /*59f0*/  @P5 IMAD.MOV.U32 R19, RZ, RZ, R7 ;  /* 0x000000ffff135224 */ /* 0x000fe200078e0007 */
[C---:B------:R-:W-:Y:S02]  /*5a00*/  ISETP.EQ.AND P5, PT, R20.reuse, 0x20, PT ;  /* 0x000000201400780c */ /* 0x040fe40003fa2270 */
[----:B------:R-:W-:Y:S01]  /*5a10*/  @P3 MOV R19, R8 ;  /* 0x0000000800133202 */ /* 0x000fe20000000f00 */
[----:B------:R-:W-:Y:S01]  /*5a20*/  @P0 IMAD.MOV.U32 R19, RZ, RZ, R9 ;  /* 0x000000ffff130224 */ /* 0x000fe200078e0009 */
[----:B------:R-:W-:Y:S01]  /*5a30*/  ISETP.EQ.AND P3, PT, R20, 0x18, PT ;  /* 0x000000181400780c */ /* 0x000fe20003f62270 */
[----:B------:R-:W-:Y:S01]  /*5a40*/  @P1 IMAD.MOV.U32 R19, RZ, RZ, R10 ;  /* 0x000000ffff131224 */ /* 0x000fe200078e000a */
[----:B------:R-:W-:Y:S01]  /*5a50*/  P2R R23, PR, RZ, 0x1 ;  /* 0x00000001ff177803 */ /* 0x000fe20000000000 */
[----:B------:R-:W-:Y:S01]  /*5a60*/  @P2 IMAD.MOV.U32 R19, RZ, RZ, R11 ;  /* 0x000000ffff132224 */ /* 0x000fe200078e000b */
[----:B------:R-:W-:-:S02]  /*5a70*/  P2R R21, PR, RZ, 0x4 ;  /* 0x00000004ff157803 */ /* 0x000fc40000000000 */
[C---:B------:R-:W-:Y:S01]  /*5a80*/  ISETP.EQ.AND P2, PT, R20.reuse, RZ, PT ;  /* 0x000000ff1400720c */ /* 0x040fe20003f42270 */
[----:B------:R-:W-:Y:S01]  /*5a90*/  @P6 IMAD.MOV.U32 R15, RZ, RZ, R22 ;  /* 0x000000ffff0f6224 */ /* 0x000fe200078e0016 */
[C---:B------:R-:W-:Y:S02]  /*5aa0*/  ISETP.EQ.AND P6, PT, R20.reuse, 0x24, PT ;  /* 0x000000241400780c */ /* 0x040fe40003fc2270 */
[----:B------:R-:W-:Y:S02]  /*5ab0*/  P2R R22, PR, RZ, 0x2 ;  /* 0x00000002ff167803 */ /* 0x000fe40000000000 */
[C---:B------:R-:W-:Y:S01]  /*5ac0*/  ISETP.EQ.AND P1, PT, R20.reuse, 0x4, PT ;  /* 0x000000041400780c */ /* 0x040fe20003f22270 */
[----:B------:R-:W-:Y:S01]  /*5ad0*/  @P3 IMAD.MOV.U32 R19, RZ, RZ, R12 ;  /* 0x000000ffff133224 */ /* 0x000fe200078e000c */
[----:B------:R-:W-:Y:S01]  /*5ae0*/  ISETP.EQ.AND P0, PT, R20, 0x8, PT ;  /* 0x000000081400780c */ /* 0x000fe20003f02270 */
[----:B------:R-:W-:Y:S02]  /*5af0*/  @P4 IMAD.MOV.U32 R19, RZ, RZ, R13 ;  /* 0x000000ffff134224 */ /* 0x000fe400078e000d */
[----:B------:R-:W-:-:S04]  /*5b00*/  @P5 IMAD.MOV.U32 R19, RZ, RZ, R14 ;  /* 0x000000ffff135224 */ /* 0x000fc800078e000e */
[----:B------:R-:W-:-:S04]  /*5b10*/  @P6 IMAD.MOV.U32 R19, RZ, RZ, R15 ;  /* 0x000000ffff136224 */ /* 0x000fc800078e000f */
[C---:B------:R-:W-:Y:S01]  /*5b20*/  IMAD.WIDE R16, R19.reuse, 0x4, R16 ;  /* 0x0000000413107825 */ /* 0x040fe200078e0210 */
[----:B------:R-:W-:-:S04]  /*5b30*/  IADD3 R20, PT, PT, R19, -0x1, RZ ;  /* 0xffffffff13147810 */ /* 0x000fc80007ffe0ff */
[----:B------:R0:W-:Y:S01]  /*5b40*/  STG.E desc[UR8][R16.64+-0x4], R18 ;  /* 0xfffffc1210007986 */ /* 0x0001e2000c101908 */
        /* <DEDUP_REMOVED lines=12> */
[----:B0-----:R-:W-:-:S07]  /*5c10*/  @P0 IMAD.MOV.U32 R9, RZ, RZ, R20 ;  /* 0x000000ffff090224 */ /* 0x001fce00078e0014 */
.L_x_9:
[----:B------:R-:W-:Y:S05]  /*5c20*/  BRA.U !UP2, `(.L_x_8) ;  /* 0x000000010ae87547 */ /* 0x000fea000b800000 */
[----:B------:R-:W0:Y:S01]  /*5c30*/  LDC.64 R18, c[0x0][0x380] ;  /* 0x0000e000ff127b82 */ /* 0x000e220000000a00 */
[----:B------:R-:W-:-:S04]  /*5c40*/  VIADD R27, R27, 0xffffffff ;  /* 0xffffffff1b1b7836 */ /* 0x000fc80000000000 */
[----:B0-----:R-:W-:-:S06]  /*5c50*/  IMAD.WIDE.U32 R18, R27, 0x4, R18 ;  /* 0x000000041b127825 */ /* 0x001fcc00078e0012 */
[----:B------:R-:W2:Y:S01]  /*5c60*/  LDG.E R18, desc[UR8][R18.64] ;  /* 0x0000000812127981 */ /* 0x000ea2000c1e1900 */
[-C--:B------:R-:W-:Y:S02]  /*5c70*/  IABS R20, R5.reuse ;  /* 0x0000000500147213 */ /* 0x080fe40000000000 */
[----:B------:R-:W-:Y:S02]  /*5c80*/  IABS R22, R5 ;  /* 0x0000000500167213 */ /* 0x000fe40000000000 */
[----:B------:R-:W0:Y:S03]  /*5c90*/  I2F.RP R21, R20 ;  /* 0x0000001400157306 */ /* 0x000e260000209400 */
[----:B------:R-:W-:-:S05]  /*5ca0*/  IMAD.MOV R24, RZ, RZ, -R22 ;  /* 0x000000ffff187224 */ /* 0x000fca00078e0a16 */
[----:B0-----:R-:W0:Y:S02]  /*5cb0*/  MUFU.RCP R21, R21 ;  /* 0x0000001500157308 */ /* 0x001e240000001000 */
[----:B0-----:R-:W-:-:S06]  /*5cc0*/  VIADD R16, R21, 0xffffffe ;  /* 0x0ffffffe15107836 */ /* 0x001fcc0000000000 */
[----:B------:R0:W1:Y:S02]  /*5cd0*/  F2I.FTZ.U32.TRUNC.NTZ R17, R16 ;  /* 0x0000001000117305 */ /* 0x000064000021f000 */
[----:B0-----:R-:W-:Y:S02]  /*5ce0*/  IMAD.MOV.U32 R16, RZ, RZ, RZ ;  /* 0x000000ffff107224 */ /* 0x001fe400078e00ff */
[----:B-1----:R-:W-:-:S04]  /*5cf0*/  IMAD.MOV R23, RZ, RZ, -R17 ;  /* 0x000000ffff177224 */ /* 0x002fc800078e0a11 */
[----:B------:R-:W-:-:S04]  /*5d00*/  IMAD R23, R23, R20, RZ ;  /* 0x0000001417177224 */ /* 0x000fc800078e02ff */
[----:B------:R-:W-:Y:S01]  /*5d10*/  IMAD.HI.U32 R22, R17, R23, R16 ;  /* 0x0000001711167227 */ /* 0x000fe200078e0010 */
[----:B--2---:R-:W-:-:S04]  /*5d20*/  IABS R19, R18 ;  /* 0x0000001200137213 */ /* 0x004fc80000000000 */
[----:B------:R-:W-:Y:S01]  /*5d30*/  MOV R17, R19 ;  /* 0x0000001300117202 */ /* 0x000fe20000000f00 */
[----:B------:R-:W-:-:S04]  /*5d40*/  IMAD.MOV.U32 R19, RZ, RZ, R24 ;  /* 0x000000ffff137224 */ /* 0x000fc800078e0018 */
[----:B------:R-:W-:-:S04]  /*5d50*/  IMAD.HI.U32 R16, R22, R17, RZ ;  /* 0x0000001116107227 */ /* 0x000fc800078e00ff */
[----:B------:R-:W-:-:S05]  /*5d60*/  IMAD R17, R16, R19, R17 ;  /* 0x0000001310117224 */ /* 0x000fca00078e0211 */
[----:B------:R-:W-:-:S13]  /*5d70*/  ISETP.GT.U32.AND P1, PT, R20, R17, PT ;  /* 0x000000111400720c */ /* 0x000fda0003f24070 */
[----:B------:R-:W-:Y:S02]  /*5d80*/  @!P1 IMAD.IADD R17, R17, 0x1, -R20 ;  /* 0x0000000111119824 */ /* 0x000fe400078e0a14 */
[----:B------:R-:W-:Y:S01]  /*5d90*/  @!P1 VIADD R16, R16, 0x1 ;  /* 0x0000000110109836 */ /* 0x000fe20000000000 */
[----:B------:R-:W-:Y:S02]  /*5da0*/  ISETP.NE.AND P1, PT, R5, RZ, PT ;  /* 0x000000ff0500720c */ /* 0x000fe40003f25270 */
[----:B------:R-:W-:Y:S02]  /*5db0*/  ISETP.GE.U32.AND P0, PT, R17, R20, PT ;  /* 0x000000141100720c */ /* 0x000fe40003f06070 */
[----:B------:R-:W-:-:S04]  /*5dc0*/  LOP3.LUT R17, R18, R5, RZ, 0x3c, !PT ;  /* 0x0000000512117212 */ /* 0x000fc800078e3cff */
[----:B------:R-:W-:-:S07]  /*5dd0*/  ISETP.GE.AND P2, PT, R17, RZ, PT ;  /* 0x000000ff1100720c */ /* 0x000fce0003f46270 */
[----:B------:R-:W-:-:S06]  /*5de0*/  @P0 VIADD R16, R16, 0x1 ;  /* 0x0000000110100836 */ /* 0x000fcc0000000000 */
        /* <DEDUP_REMOVED lines=10> */
[----:B------:R-:W-:-:S07]  /*5e90*/  ISETP.EQ.AND P0, PT, R17, 0xc, PT ;  /* 0x0000000c1100780c */ /* 0x000fce0003f02270 */
[----:B------:R-:W-:Y:S01]  /*5ea0*/  @P1 IMAD.MOV.U32 R19, RZ, RZ, R6 ;  /* 0x000000ffff131224 */ /* 0x000fe200078e0006 */
[C---:B------:R-:W-:Y:S02]  /*5eb0*/  ISETP.EQ.AND P1, PT, R17.reuse, 0x10, PT ;  /* 0x000000101100780c */ /* 0x040fe40003f22270 */
[----:B------:R-:W-:Y:S01]  /*5ec0*/  @P2 MOV R19, R7 ;  /* 0x0000000700132202 */ /* 0x000fe20000000f00 */
[----:B------:R-:W-:Y:S01]  /*5ed0*/  @P3 IMAD.MOV.U32 R19, RZ, RZ, R8 ;  /* 0x000000ffff133224 */ /* 0x000fe200078e0008 */
[C---:B------:R-:W-:Y:S01]  /*5ee0*/  ISETP.EQ.AND P2, PT, R17.reuse, 0x14, PT ;  /* 0x000000141100780c */ /* 0x040fe20003f42270 */
[----:B------:R-:W0:Y:S01]  /*5ef0*/  LDC.64 R6, c[0x0][0x388] ;  /* 0x0000e200ff067b82 */ /* 0x000e220000000a00 */
[C---:B------:R-:W-:Y:S01]  /*5f00*/  ISETP.EQ.AND P3, PT, R17.reuse, 0x18, PT ;  /* 0x000000181100780c */ /* 0x040fe20003f62270 */
[----:B------:R-:W-:Y:S01]  /*5f10*/  @P0 IMAD.MOV.U32 R19, RZ, RZ, R9 ;  /* 0x000000ffff130224 */ /* 0x000fe200078e0009 */
[----:B------:R-:W-:-:S05]  /*5f20*/  ISETP.EQ.AND P0, PT, R17, 0x1c, PT ;  /* 0x0000001c1100780c */ /* 0x000fca0003f02270 */
[----:B------:R-:W-:Y:S01]  /*5f30*/  @P1 IMAD.MOV.U32 R19, RZ, RZ, R10 ;  /* 0x000000ffff131224 */ /* 0x000fe200078e000a */
[----:B------:R-:W-:-:S03]  /*5f40*/  ISETP.EQ.AND P1, PT, R17, 0x20, PT ;  /* 0x000000201100780c */ /* 0x000fc60003f22270 */
[----:B------:R-:W-:Y:S01]  /*5f50*/  @P2 IMAD.MOV.U32 R19, RZ, RZ, R11 ;  /* 0x000000ffff132224 */ /* 0x000fe200078e000b */
[----:B------:R-:W-:Y:S01]  /*5f60*/  ISETP.EQ.AND P2, PT, R17, 0x24, PT ;  /* 0x000000241100780c */ /* 0x000fe20003f42270 */
[----:B------:R-:W-:Y:S02]  /*5f70*/  @P3 IMAD.MOV.U32 R19, RZ, RZ, R12 ;  /* 0x000000ffff133224 */ /* 0x000fe400078e000c */
[----:B------:R-:W-:-:S06]  /*5f80*/  @P0 IMAD.MOV.U32 R19, RZ, RZ, R13 ;  /* 0x000000ffff130224 */ /* 0x000fcc00078e000d */
[----:B------:R-:W-:-:S04]  /*5f90*/  @P1 IMAD.MOV.U32 R19, RZ, RZ, R14 ;  /* 0x000000ffff131224 */ /* 0x000fc800078e000e */
[----:B------:R-:W-:-:S05]  /*5fa0*/  @P2 MOV R19, R15 ;  /* 0x0000000f00132202 */ /* 0x000fca0000000f00 */
[----:B0-----:R-:W-:-:S05]  /*5fb0*/  IMAD.WIDE R6, R19, 0x4, R6 ;  /* 0x0000000413067825 */ /* 0x001fca00078e0206 */
[----:B------:R0:W-:Y:S02]  /*5fc0*/  STG.E desc[UR8][R6.64+-0x4], R18 ;  /* 0xfffffc1206007986 */ /* 0x0001e4000c101908 */
.L_x_8:
[----:B------:R-:W1:Y:S01]  /*5fd0*/  LDCU UR4, c[0x0][0x390] ;  /* 0x00007200ff0477ac */ /* 0x000e620008000800 */
[----:B0-----:R-:W-:Y:S01]  /*5fe0*/  IMAD.MOV.U32 R6, RZ, RZ, RZ ;  /* 0x000000ffff067224 */ /* 0x001fe200078e00ff */
[----:B-1----:R-:W-:-:S09]  /*5ff0*/  UISETP.GE.U32.AND UP1, UPT, UR4, 0x10, UPT ;  /* 0x000000100400788c */ /* 0x002fd2000bf26070 */
[----:B------:R-:W-:Y:S05]  /*6000*/  BRA.U !UP1, `(.L_x_10) ;  /* 0x0000000109a47547 */ /* 0x000fea000b800000 */
[----:B------:R-:W-:-:S07]  /*6010*/  IMAD.MOV.U32 R11, RZ, RZ, RZ ;  /* 0x000000ffff0b7224 */ /* 0x000fce00078e00ff */
.L_x_11:
[----:B------:R-:W0:Y:S08]  /*6020*/  LDC.64 R6, c[0x0][0x388] ;  /* 0x0000e200ff067b82 */ /* 0x000e300000000a00 */
[----:B----4-:R-:W1:Y:S01]  /*6030*/  LDC.64 R8, c[0x0][0x380] ;  /* 0x0000e000ff087b82 */ /* 0x010e620000000a00 */
[----:B0-----:R-:W-:-:S05]  /*6040*/  IMAD.WIDE.U32 R6, R11, 0x4, R6 ;  /* 0x000000040b067825 */ /* 0x001fca00078e0006 */
[----:B------:R-:W2:Y:S01]  /*6050*/  LDG.E R13, desc[UR8][R6.64] ;  /* 0x00000008060d7981 */ /* 0x000ea2000c1e1900 */
[----:B-1----:R-:W-:-:S05]  /*6060*/  IMAD.WIDE.U32 R8, R11, 0x4, R8 ;  /* 0x000000040b087825 */ /* 0x002fca00078e0008 */
[----:B--2---:R0:W-:Y:S04]  /*6070*/  STG.E desc[UR8][R8.64], R13 ;  /* 0x0000000d08007986 */ /* 0x0041e8000c101908 */
[----:B------:R-:W2:Y:S04]  /*6080*/  LDG.E R15, desc[UR8][R6.64+0x4] ;  /* 0x00000408060f7981 */ /* 0x000ea8000c1e1900 */
[----:B--2---:R1:W-:Y:S04]  /*6090*/  STG.E desc[UR8][R8.64+0x4], R15 ;  /* 0x0000040f08007986 */ /* 0x0043e8000c101908 */
[----:B------:R-:W2:Y:S04]  /*60a0*/  LDG.E R17, desc[UR8][R6.64+0x8] ;  /* 0x0000080806117981 */ /* 0x000ea8000c1e1900 */
[----:B--2---:R2:W-:Y:S04]  /*60b0*/  STG.E desc[UR8][R8.64+0x8], R17 ;  /* 0x0000081108007986 */ /* 0x0045e8000c101908 */
[----:B------:R-:W3:Y:S04]  /*60c0*/  LDG.E R19, desc[UR8][R6.64+0xc] ;  /* 0x00000c0806137981 */ /* 0x000ee8000c1e1900 */
[----:B---3--:R3:W-:Y:S04]  /*60d0*/  STG.E desc[UR8][R8.64+0xc], R19 ;  /* 0x00000c1308007986 */ /* 0x0087e8000c101908 */
[----:B------:R-:W4:Y:S04]  /*60e0*/  LDG.E R21, desc[UR8][R6.64+0x10] ;  /* 0x0000100806157981 */ /* 0x000f28000c1e1900 */
[----:B----4-:R4:W-:Y:S04]  /*60f0*/  STG.E desc[UR8][R8.64+0x10], R21 ;  /* 0x0000101508007986 */ /* 0x0109e8000c101908 */
[----:B------:R-:W5:Y:S04]  /*6100*/  LDG.E R23, desc[UR8][R6.64+0x14] ;  /* 0x0000140806177981 */ /* 0x000f68000c1e1900 */
[----:B-----5:R5:W-:Y:S04]  /*6110*/  STG.E desc[UR8][R8.64+0x14], R23 ;  /* 0x0000141708007986 */ /* 0x020be8000c101908 */
[----:B0-----:R-:W2:Y:S04]  /*6120*/  LDG.E R13, desc[UR8][R6.64+0x18] ;  /* 0x00001808060d7981 */ /* 0x001ea8000c1e1900 */
[----:B--2---:R0:W-:Y:S04]  /*6130*/  STG.E desc[UR8][R8.64+0x18], R13 ;  /* 0x0000180d08007986 */ /* 0x0041e8000c101908 */
[----:B-1----:R-:W2:Y:S04]  /*6140*/  LDG.E R15, desc[UR8][R6.64+0x1c] ;  /* 0x00001c08060f7981 */ /* 0x002ea8000c1e1900 */
[----:B--2---:R1:W-:Y:S04]  /*6150*/  STG.E desc[UR8][R8.64+0x1c], R15 ;  /* 0x00001c0f08007986 */ /* 0x0043e8000c101908 */
[----:B------:R-:W2:Y:S04]  /*6160*/  LDG.E R17, desc[UR8][R6.64+0x20] ;  /* 0x0000200806117981 */ /* 0x000ea8000c1e1900 */
[----:B--2---:R2:W-:Y:S04]  /*6170*/  STG.E desc[UR8][R8.64+0x20], R17 ;  /* 0x0000201108007986 */ /* 0x0045e8000c101908 */
[----:B---3--:R-:W3:Y:S04]  /*6180*/  LDG.E R19, desc[UR8][R6.64+0x24] ;  /* 0x0000240806137981 */ /* 0x008ee8000c1e1900 */
[----:B---3--:R3:W-:Y:S04]  /*6190*/  STG.E desc[UR8][R8.64+0x24], R19 ;  /* 0x0000241308007986 */ /* 0x0087e8000c101908 */
[----:B----4-:R-:W4:Y:S04]  /*61a0*/  LDG.E R21, desc[UR8][R6.64+0x28] ;  /* 0x0000280806157981 */ /* 0x010f28000c1e1900 */
[----:B----4-:R4:W-:Y:S04]  /*61b0*/  STG.E desc[UR8][R8.64+0x28], R21 ;  /* 0x0000281508007986 */ /* 0x0109e8000c101908 */
[----:B-----5:R-:W5:Y:S04]  /*61c0*/  LDG.E R23, desc[UR8][R6.64+0x2c] ;  /* 0x00002c0806177981 */ /* 0x020f68000c1e1900 */
[----:B-----5:R4:W-:Y:S04]  /*61d0*/  STG.E desc[UR8][R8.64+0x2c], R23 ;  /* 0x00002c1708007986 */ /* 0x0209e8000c101908 */
[----:B0-----:R-:W5:Y:S04]  /*61e0*/  LDG.E R13, desc[UR8][R6.64+0x30] ;  /* 0x00003008060d7981 */ /* 0x001f68000c1e1900 */
[----:B-----5:R4:W-:Y:S04]  /*61f0*/  STG.E desc[UR8][R8.64+0x30], R13 ;  /* 0x0000300d08007986 */ /* 0x0209e8000c101908 */
[----:B-1----:R-:W5:Y:S04]  /*6200*/  LDG.E R15, desc[UR8][R6.64+0x34] ;  /* 0x00003408060f7981 */ /* 0x002f68000c1e1900 */
[----:B-----5:R4:W-:Y:S04]  /*6210*/  STG.E desc[UR8][R8.64+0x34], R15 ;  /* 0x0000340f08007986 */ /* 0x0209e8000c101908 */
[----:B--2---:R-:W2:Y:S01]  /*6220*/  LDG.E R17, desc[UR8][R6.64+0x38] ;  /* 0x0000380806117981 */ /* 0x004ea2000c1e1900 */
[----:B------:R-:W-:-:S05]  /*6230*/  VIADD R11, R11, 0x10 ;  /* 0x000000100b0b7836 */ /* 0x000fca0000000000 */
[----:B------:R-:W-:Y:S01]  /*6240*/  ISETP.NE.AND P0, PT, R11, R3, PT ;  /* 0x000000030b00720c */ /* 0x000fe20003f05270 */
[----:B--2---:R4:W-:Y:S04]  /*6250*/  STG.E desc[UR8][R8.64+0x38], R17 ;  /* 0x0000381108007986 */ /* 0x0049e8000c101908 */
[----:B---3--:R-:W2:Y:S04]  /*6260*/  LDG.E R19, desc[UR8][R6.64+0x3c] ;  /* 0x00003c0806137981 */ /* 0x008ea8000c1e1900 */
[----:B--2---:R4:W-:Y:S04]  /*6270*/  STG.E desc[UR8][R8.64+0x3c], R19 ;  /* 0x00003c1308007986 */ /* 0x0049e8000c101908 */
[----:B------:R-:W-:Y:S05]  /*6280*/  @P0 BRA `(.L_x_11) ;  /* 0xfffffffc00640947 */ /* 0x000fea000383ffff */
[----:B------:R-:W-:-:S07]  /*6290*/  IMAD.MOV.U32 R6, RZ, RZ, R3 ;  /* 0x000000ffff067224 */ /* 0x000fce00078e0003 */
.L_x_10:
[----:B------:R-:W-:-:S04]  /*62a0*/  ULOP3.LUT UR4, UR5, 0xf, URZ, 0xc0, !UPT ;  /* 0x0000000f05047892 */ /* 0x000fc8000f8ec0ff */
[----:B------:R-:W-:-:S09]  /*62b0*/  UISETP.NE.AND UP1, UPT, UR4, URZ, UPT ;  /* 0x000000ff0400728c */ /* 0x000fd2000bf25270 */
[----:B------:R-:W-:Y:S05]  /*62c0*/  BRA.U !UP1, `(.L_x_12) ;  /* 0x0000000109e47547 */ /* 0x000fea000b800000 */
[----:B------:R-:W-:Y:S01]  /*62d0*/  ISETP.GE.U32.AND P0, PT, R0, 0x7, PT ;  /* 0x000000070000780c */ /* 0x000fe20003f06070 */
[----:B------:R-:W-:-:S04]  /*62e0*/  ULOP3.LUT UR5, UR5, 0x7, URZ, 0xc0, !UPT ;  /* 0x0000000705057892 */ /* 0x000fc8000f8ec0ff */
[----:B------:R-:W-:-:S08]  /*62f0*/  UISETP.NE.AND UP1, UPT, UR5, URZ, UPT ;  /* 0x000000ff0500728c */ /* 0x000fd0000bf25270 */
[----:B------:R-:W-:Y:S05]  /*6300*/  @!P0 BRA `(.L_x_13) ;  /* 0x0000000000548947 */ /* 0x000fea0003800000 */
[----:B----4-:R-:W0:Y:S08]  /*6310*/  LDC.64 R8, c[0x0][0x388] ;  /* 0x0000e200ff087b82 */ /* 0x010e300000000a00 */
[----:B------:R-:W1:Y:S01]  /*6320*/  LDC.64 R10, c[0x0][0x380] ;  /* 0x0000e000ff0a7b82 */ /* 0x000e620000000a00 */
        /* <DEDUP_REMOVED lines=10> */
[----:B------:R-:W3:Y:S04]  /*63d0*/  LDG.E R19, desc[UR8][R8.64+0x10] ;  /* 0x0000100808137981 */ /* 0x000ee8000c1e1900 */
[----:B---3--:R2:W-:Y:S04]  /*63e0*/  STG.E desc[UR8][R10.64+0x10], R19 ;  /* 0x000010130a007986 */ /* 0x0085e8000c101908 */
[----:B------:R-:W3:Y:S04]  /*63f0*/  LDG.E R21, desc[UR8][R8.64+0x14] ;  /* 0x0000140808157981 */ /* 0x000ee8000c1e1900 */
[----:B---3--:R2:W-:Y:S04]  /*6400*/  STG.E desc[UR8][R10.64+0x14], R21 ;  /* 0x000014150a007986 */ /* 0x0085e8000c101908 */
[----:B0-----:R-:W3:Y:S04]  /*6410*/  LDG.E R7, desc[UR8][R8.64+0x18] ;  /* 0x0000180808077981 */ /* 0x001ee8000c1e1900 */
[----:B---3--:R2:W-:Y:S04]  /*6420*/  STG.E desc[UR8][R10.64+0x18], R7 ;  /* 0x000018070a007986 */ /* 0x0085e8000c101908 */
[----:B-1----:R-:W3:Y:S01]  /*6430*/  LDG.E R13, desc[UR8][R8.64+0x1c] ;  /* 0x00001c08080d7981 */ /* 0x002ee2000c1e1900 */
[----:B------:R-:W-:-:S03]  /*6440*/  VIADD R6, R6, 0x8 ;  /* 0x0000000806067836 */ /* 0x000fc60000000000 */
[----:B---3--:R2:W-:Y:S04]  /*6450*/  STG.E desc[UR8][R10.64+0x1c], R13 ;  /* 0x00001c0d0a007986 */ /* 0x0085e8000c101908 */
.L_x_13:
[----:B------:R-:W-:Y:S05]  /*6460*/  BRA.U !UP1, `(.L_x_12) ;  /* 0x00000001097c7547 */ /* 0x000fea000b800000 */
[----:B------:R-:W-:-:S04]  /*6470*/  UIADD3 UR5, UPT, UPT, UR5, -0x1, URZ ;  /* 0xffffffff05057890 */ /* 0x000fc8000fffe0ff */
[----:B------:R-:W-:-:S09]  /*6480*/  UISETP.GE.U32.AND UP1, UPT, UR5, 0x3, UPT ;  /* 0x000000030500788c */ /* 0x000fd2000bf26070 */
[----:B------:R-:W-:Y:S05]  /*6490*/  BRA.U !UP1, `(.L_x_14) ;  /* 0x0000000109347547 */ /* 0x000fea000b800000 */
[----:B----4-:R-:W0:Y:S08]  /*64a0*/  LDC.64 R8, c[0x0][0x388] ;  /* 0x0000e200ff087b82 */ /* 0x010e300000000a00 */
[----:B--2---:R-:W1:Y:S01]  /*64b0*/  LDC.64 R10, c[0x0][0x380] ;  /* 0x0000e000ff0a7b82 */ /* 0x004e620000000a00 */
        /* <DEDUP_REMOVED lines=8> */
[----:B------:R-:W2:Y:S01]  /*6540*/  LDG.E R17, desc[UR8][R8.64+0xc] ;  /* 0x00000c0808117981 */ /* 0x000ea2000c1e1900 */
[----:B------:R-:W-:-:S03]  /*6550*/  VIADD R6, R6, 0x4 ;  /* 0x0000000406067836 */ /* 0x000fc60000000000 */
[----:B--2---:R0:W-:Y:S04]  /*6560*/  STG.E desc[UR8][R10.64+0xc], R17 ;  /* 0x00000c110a007986 */ /* 0x0041e8000c101908 */
.L_x_14:
[----:B------:R-:W-:Y:S05]  /*6570*/  BRA.U !UP0, `(.L_x_12) ;  /* 0x0000000108387547 */ /* 0x000fea000b800000 */
[----:B----4-:R-:W1:Y:S08]  /*6580*/  LDC.64 R8, c[0x0][0x388] ;  /* 0x0000e200ff087b82 */ /* 0x010e700000000a00 */
[----:B0-2---:R-:W0:Y:S01]  /*6590*/  LDC.64 R10, c[0x0][0x380] ;  /* 0x0000e000ff0a7b82 */ /* 0x005e220000000a00 */
[----:B-1----:R-:W-:-:S05]  /*65a0*/  IMAD.WIDE.U32 R8, R6, 0x4, R8 ;  /* 0x0000000406087825 */ /* 0x002fca00078e0008 */
[----:B------:R-:W2:Y:S01]  /*65b0*/  LDG.E R13, desc[UR8][R8.64] ;  /* 0x00000008080d7981 */ /* 0x000ea2000c1e1900 */
[----:B------:R-:W-:Y:S01]  /*65c0*/  UISETP.NE.AND UP0, UPT, UR7, 0x1, UPT ;  /* 0x000000010700788c */ /* 0x000fe2000bf05270 */
[----:B0-----:R-:W-:-:S05]  /*65d0*/  IMAD.WIDE.U32 R6, R6, 0x4, R10 ;  /* 0x0000000406067825 */ /* 0x001fca00078e000a */
[----:B--2---:R1:W-:Y:S03]  /*65e0*/  STG.E desc[UR8][R6.64], R13 ;  /* 0x0000000d06007986 */ /* 0x0043e6000c101908 */
[----:B------:R-:W-:Y:S05]  /*65f0*/  BRA.U !UP0, `(.L_x_12) ;  /* 0x0000000108187547 */ /* 0x000fea000b800000 */
[----:B------:R-:W2:Y:S01]  /*6600*/  LDG.E R11, desc[UR8][R8.64+0x4] ;  /* 0x00000408080b7981 */ /* 0x000ea2000c1e1900 */
[----:B------:R-:W-:-:S03]  /*6610*/  UISETP.NE.AND UP0, UPT, UR7, 0x2, UPT ;  /* 0x000000020700788c */ /* 0x000fc6000bf05270 */
[----:B--2---:R3:W-:Y:S06]  /*6620*/  STG.E desc[UR8][R6.64+0x4], R11 ;  /* 0x0000040b06007986 */ /* 0x0047ec000c101908 */
[----:B------:R-:W-:Y:S05]  /*6630*/  BRA.U !UP0, `(.L_x_12) ;  /* 0x0000000108087547 */ /* 0x000fea000b800000 */
[----:B------:R-:W2:Y:S04]  /*6640*/  LDG.E R9, desc[UR8][R8.64+0x8] ;  /* 0x0000080808097981 */ /* 0x000ea8000c1e1900 */
[----:B--2---:R0:W-:Y:S02]  /*6650*/  STG.E desc[UR8][R6.64+0x8], R9 ;  /* 0x0000080906007986 */ /* 0x0041e4000c101908 */
.L_x_12:
[----:B------:R-:W5:Y:S01]  /*6660*/  LDCU.64 UR4, c[0x0][0x398] ;  /* 0x00007300ff0477ac */ /* 0x000f620008000a00 */
[----:B------:R-:W-:-:S05]  /*6670*/  IMAD R5, R5, 0xa, RZ ;  /* 0x0000000a05057824 */ /* 0x000fca00078e02ff */
[----:B-----5:R-:W-:-:S04]  /*6680*/  ISETP.GE.U32.AND P0, PT, R5, UR4, PT ;  /* 0x0000000405007c0c */ /* 0x020fc8000bf06070 */
[----:B------:R-:W-:-:S13]  /*6690*/  ISETP.GE.U32.AND.EX P0, PT, RZ, UR5, PT, P0 ;  /* 0x00000005ff007c0c */ /* 0x000fda000bf06100 */
[----:B------:R-:W-:Y:S05]  /*66a0*/  @!P0 BRA `(.L_x_15) ;  /* 0xffffff9800988947 */ /* 0x000fea000383ffff */
[----:B------:R-:W-:Y:S05]  /*66b0*/  EXIT ;  /* 0x000000000000794d */ /* 0x000fea0003800000 */
.L_x_16:
        /* <DEDUP_REMOVED lines=12> */
.L_x_18:


//--------------------- .nv.shared.reserved.0     --------------------------
	.section	.nv.shared.reserved.0,"aw",@nobits
	.weak		__nv_reservedSMEM_offset_0_alias
	.size		__nv_reservedSMEM_offset_0_alias, 0, 64
	.other		__nv_reservedSMEM_offset_0_alias,@"STO_CUDA_RESERVED_SHARED STV_DEFAULT"
__nv_reservedSMEM_offset_0_alias:
	.zero		0
	.zero		64


//--------------------- .nv.global                --------------------------
	.section	.nv.global,"aw",@nobits
.nv.global:
	.type		_ZN34_INTERNAL_63092281_4_k_cu_7916f4776thrust24THRUST_300001_SM_1000_NS3seqE,@object
	.size		_ZN34_INTERNAL_63092281_4_k_cu_7916f4776thrust24THRUST_300001_SM_1000_NS3seqE,(_ZN34_INTERNAL_63092281_4_k_cu_7916f4774cuda3std3__48in_placeE - _ZN34_INTERNAL_63092281_4_k_cu_7916f4776thrust24THRUST_300001_SM_1000_NS3seqE)
_ZN34_INTERNAL_63092281_4_k_cu_7916f4776thrust24THRUST_300001_SM_1000_NS3seqE:
	.zero		1
	.type		_ZN34_INTERNAL_63092281_4_k_cu_7916f4774cuda3std3__48in_placeE,@object
	.size		_ZN34_INTERNAL_63092281_4_k_cu_7916f4774cuda3std3__48in_placeE,(_ZN34_INTERNAL_63092281_4_k_cu_7916f4774cuda3std6ranges3__45__cpo4sizeE - _ZN34_INTERNAL_63092281_4_k_cu_7916f4774cuda3std3__48in_placeE)
_ZN34_INTERNAL_63092281_4_k_cu_7916f4774cuda3std3__48in_placeE:
	.zero		1
	.type		_ZN34_INTERNAL_63092281_4_k_cu_7916f4774cuda3std6ranges3__45__cpo4sizeE,@object
	.size		_ZN34_INTERNAL_63092281_4_k_cu_7916f4774cuda3std6ranges3__45__cpo4sizeE,(_ZN34_INTERNAL_63092281_4_k_cu_7916f4776thrust24THRUST_300001_SM_1000_NS12placeholders2_3E - _ZN34_INTERNAL_63092281_4_k_cu_7916f4774cuda3std6ranges3__45__cpo4sizeE)
_ZN34_INTERNAL_63092281_4_k_cu_7916f4774cuda3std6ranges3__45__cpo4sizeE:
	.zero		1
	.type		_ZN34_INTERNAL_63092281_4_k_cu_7916f4776thrust24THRUST_300001_SM_1000_NS12placeholders2_3E,@object
	.size		_ZN34_INTERNAL_63092281_4_k_cu_7916f4776thrust24THRUST_300001_SM_1000_NS12placeholders2_3E,(_ZN34_INTERNAL_63092281_4_k_cu_7916f4774cuda3std3__45__cpo6cbeginE - _ZN34_INTERNAL_63092281_4_k_cu_7916f4776thrust24THRUST_300001_SM_1000_NS12placeholders2_3E)
_ZN34_INTERNAL_63092281_4_k_cu_7916f4776thrust24THRUST_300001_SM_1000_NS12placeholders2_3E:
	.zero		1
	.type		_ZN34_INTERNAL_63092281_4_k_cu_7916f4774cuda3std3__45__cpo6cbeginE,@object
	.size		_ZN34_INTERNAL_63092281_4_k_cu_7916f4774cuda3std3__45__cpo6cbeginE,(_ZN34_INTERNAL_63092281_4_k_cu_7916f4774cuda3std6ranges3__45__cpo6cbeginE - _ZN34_INTERNAL_63092281_4_k_cu_7916f4774cuda3std3__45__cpo6cbeginE)
_ZN34_INTERNAL_63092281_4_k_cu_7916f4774cuda3std3__45__cpo6cbeginE:
	.zero		1
	.type		_ZN34_INTERNAL_63092281_4_k_cu_7916f4774cuda3std6ranges3__45__cpo6cbeginE,@object
	.size		_ZN34_INTERNAL_63092281_4_k_cu_7916f4774cuda3std6ranges3__45__cpo6cbeginE,(_ZN34_INTERNAL_63092281_4_k_cu_7916f4776thrust24THRUST_300001_SM_1000_NS12placeholders2_7E - _ZN34_INTERNAL_63092281_4_k_cu_7916f4774cuda3std6ranges3__45__cpo6cbeginE)
_ZN34_INTERNAL_63092281_4_k_cu_7916f4774cuda3std6ranges3__45__cpo6cbeginE:
	.zero		1
	.type		_ZN34_INTERNAL_63092281_4_k_cu_7916f4776thrust24THRUST_300001_SM_1000_NS12placeholders2_7E,@object
	.size		_ZN34_INTERNAL_63092281_4_k_cu_7916f4776thrust24THRUST_300001_SM_1000_NS12placeholders2_7E,(_ZN34_INTERNAL_63092281_4_k_cu_7916f4774cuda3std3__45__cpo7crbeginE - _ZN34_INTERNAL_63092281_4_k_cu_7916f4776thrust24THRUST_300001_SM_1000_NS12placeholders2_7E)
_ZN34_INTERNAL_63092281_4_k_cu_7916f4776thrust24THRUST_300001_SM_1000_NS12placeholders2_7E:
	.zero		1
	.type		_ZN34_INTERNAL_63092281_4_k_cu_7916f4774cuda3std3__45__cpo7crbeginE,@object
	.size		_ZN34_INTERNAL_63092281_4_k_cu_7916f4774cuda3std3__45__cpo7crbeginE,(_ZN34_INTERNAL_63092281_4_k_cu_7916f4774cuda3std6ranges3__45__cpo4nextE - _ZN34_INTERNAL_63092281_4_k_cu_7916f4774cuda3std3__45__cpo7crbeginE)
_ZN34_INTERNAL_63092281_4_k_cu_7916f4774cuda3std3__45__cpo7crbeginE:
	.zero		1
	.type		_ZN34_INTERNAL_63092281_4_k_cu_7916f4774cuda3std6ranges3__45__cpo4nextE,@object
	.size		_ZN34_INTERNAL_63092281_4_k_cu_7916f4774cuda3std6ranges3__45__cpo4nextE,(_ZN34_INTERNAL_63092281_4_k_cu_7916f4774cuda3std6ranges3__45__cpo4swapE - _ZN34_INTERNAL_63092281_4_k_cu_7916f4774cuda3std6ranges3__45__cpo4nextE)
_ZN34_INTERNAL_63092281_4_k_cu_7916f4774cuda3std6ranges3__45__cpo4nextE:
	.zero		1
	.type		_ZN34_INTERNAL_63092281_4_k_cu_7916f4774cuda3std6ranges3__45__cpo4swapE,@object
	.size		_ZN34_INTERNAL_63092281_4_k_cu_7916f4774cuda3std6ranges3__45__cpo4swapE,(_ZN34_INTERNAL_63092281_4_k_cu_7916f4776thrust24THRUST_300001_SM_1000_NS8cuda_cub10par_nosyncE - _ZN34_INTERNAL_63092281_4_k_cu_7916f4774cuda3std6ranges3__45__cpo4swapE)
_ZN34_INTERNAL_63092281_4_k_cu_7916f4774cuda3std6ranges3__45__cpo4swapE:
	.zero		1
	.type		_ZN34_INTERNAL_63092281_4_k_cu_7916f4776thrust24THRUST_300001_SM_1000_NS8cuda_cub10par_nosyncE,@object
	.size		_ZN34_INTERNAL_63092281_4_k_cu_7916f4776thrust24THRUST_300001_SM_1000_NS8cuda_cub10par_nosyncE,(_ZN34_INTERNAL_63092281_4_k_cu_7916f4776thrust24THRUST_300001_SM_1000_NS12placeholders2_9E - _ZN34_INTERNAL_63092281_4_k_cu_7916f4776thrust24THRUST_300001_SM_1000_NS8cuda_cub10par_nosyncE)
_ZN34_INTERNAL_63092281_4_k_cu_7916f4776thrust24THRUST_300001_SM_1000_NS8cuda_cub10par_nosyncE:
	.zero		1
	.type		_ZN34_INTERNAL_63092281_4_k_cu_7916f4776thrust24THRUST_300001_SM_1000_NS12placeholders2_9E,@object
	.size		_ZN34_INTERNAL_63092281_4_k_cu_7916f4776thrust24THRUST_300001_SM_1000_NS12placeholders2_9E,(_ZN34_INTERNAL_63092281_4_k_cu_7916f4774cuda3std3__436_GLOBAL__N__63092281_4_k_cu_7916f4776ignoreE - _ZN34_INTERNAL_63092281_4_k_cu_7916f4776thrust24THRUST_300001_SM_1000_NS12placeholders2_9E)
_ZN34_INTERNAL_63092281_4_k_cu_7916f4776thrust24THRUST_300001_SM_1000_NS12placeholders2_9E:
	.zero		1
	.type		_ZN34_INTERNAL_63092281_4_k_cu_7916f4774cuda3std3__436_GLOBAL__N__63092281_4_k_cu_7916f4776ignoreE,@object
	.size		_ZN34_INTERNAL_63092281_4_k_cu_7916f4774cuda3std3__436_GLOBAL__N__63092281_4_k_cu_7916f4776ignoreE,(_ZN34_INTERNAL_63092281_4_k_cu_7916f4774cuda3std6ranges3__45__cpo4dataE - _ZN34_INTERNAL_63092281_4_k_cu_7916f4774cuda3std3__436_GLOBAL__N__63092281_4_k_cu_7916f4776ignoreE)
_ZN34_INTERNAL_63092281_4_k_cu_7916f4774cuda3std3__436_GLOBAL__N__63092281_4_k_cu_7916f4776ignoreE:
	.zero		1
	.type		_ZN34_INTERNAL_63092281_4_k_cu_7916f4774cuda3std6ranges3__45__cpo4dataE,@object
	.size		_ZN34_INTERNAL_63092281_4_k_cu_7916f4774cuda3std6ranges3__45__cpo4dataE,(_ZN34_INTERNAL_63092281_4_k_cu_7916f4776thrust24THRUST_300001_SM_1000_NS12placeholders2_1E - _ZN34_INTERNAL_63092281_4_k_cu_7916f4774cuda3std6ranges3__45__cpo4dataE)
_ZN34_INTERNAL_63092281_4_k_cu_7916f4774cuda3std6ranges3__45__cpo4dataE:
	.zero		1
	.type		_ZN34_INTERNAL_63092281_4_k_cu_7916f4776thrust24THRUST_300001_SM_1000_NS12placeholders2_1E,@object
	.size		_ZN34_INTERNAL_63092281_4_k_cu_7916f4776thrust24THRUST_300001_SM_1000_NS12placeholders2_1E,(_ZN34_INTERNAL_63092281_4_k_cu_7916f4774cuda3std3__45__cpo5beginE - _ZN34_INTERNAL_63092281_4_k_cu_7916f4776thrust24THRUST_300001_SM_1000_NS12placeholders2_1E)
_ZN34_INTERNAL_63092281_4_k_cu_7916f4776thrust24THRUST_300001_SM_1000_NS12placeholders2_1E:
	.zero		1
	.type		_ZN34_INTERNAL_63092281_4_k_cu_7916f4774cuda3std3__45__cpo5beginE,@object
	.size		_ZN34_INTERNAL_63092281_4_k_cu_7916f4774cuda3std3__45__cpo5beginE,(_ZN34_INTERNAL_63092281_4_k_cu_7916f4774cuda3std6ranges3__45__cpo5beginE - _ZN34_INTERNAL_63092281_4_k_cu_7916f4774cuda3std3__45__cpo5beginE)
_ZN34_INTERNAL_63092281_4_k_cu_7916f4774cuda3std3__45__cpo5beginE:
	.zero		1
	.type		_ZN34_INTERNAL_63092281_4_k_cu_7916f4774cuda3std6ranges3__45__cpo5beginE,@object
	.size		_ZN34_INTERNAL_63092281_4_k_cu_7916f4774cuda3std6ranges3__45__cpo5beginE,(_ZN34_INTERNAL_63092281_4_k_cu_7916f4776thrust24THRUST_300001_SM_1000_NS12placeholders2_5E - _ZN34_INTERNAL_63092281_4_k_cu_7916f4774cuda3std6ranges3__45__cpo5beginE)
_ZN34_INTERNAL_63092281_4_k_cu_7916f4774cuda3std6ranges3__45__cpo5beginE:
	.zero		1
	.type		_ZN34_INTERNAL_63092281_4_k_cu_7916f4776thrust24THRUST_300001_SM_1000_NS12placeholders2_5E,@object
	.size		_ZN34_INTERNAL_63092281_4_k_cu_7916f4776thrust24THRUST_300001_SM_1000_NS12placeholders2_5E,(_ZN34_INTERNAL_63092281_4_k_cu_7916f4774cuda3std3__45__cpo6rbeginE - _ZN34_INTERNAL_63092281_4_k_cu_7916f4776thrust24THRUST_300001_SM_1000_NS12placeholders2_5E)
_ZN34_INTERNAL_63092281_4_k_cu_7916f4776thrust24THRUST_300001_SM_1000_NS12placeholders2_5E:
	.zero		1
	.type		_ZN34_INTERNAL_63092281_4_k_cu_7916f4774cuda3std3__45__cpo6rbeginE,@object
	.size		_ZN34_INTERNAL_63092281_4_k_cu_7916f4774cuda3std3__45__cpo6rbeginE,(_ZN34_INTERNAL_63092281_4_k_cu_7916f4774cuda3std6ranges3__45__cpo7advanceE - _ZN34_INTERNAL_63092281_4_k_cu_7916f4774cuda3std3__45__cpo6rbeginE)
_ZN34_INTERNAL_63092281_4_k_cu_7916f4774cuda3std3__45__cpo6rbeginE:
	.zero		1
	.type		_ZN34_INTERNAL_63092281_4_k_cu_7916f4774cuda3std6ranges3__45__cpo7advanceE,@object
	.size		_ZN34_INTERNAL_63092281_4_k_cu_7916f4774cuda3std6ranges3__45__cpo7advanceE,(_ZN34_INTERNAL_63092281_4_k_cu_7916f4774cuda3std3__47nulloptE - _ZN34_INTERNAL_63092281_4_k_cu_7916f4774cuda3std6ranges3__45__cpo7advanceE)
_ZN34_INTERNAL_63092281_4_k_cu_7916f4774cuda3std6ranges3__45__cpo7advanceE:
	.zero		1
	.type		_ZN34_INTERNAL_63092281_4_k_cu_7916f4774cuda3std3__47nulloptE,@object
	.size		_ZN34_INTERNAL_63092281_4_k_cu_7916f4774cuda3std3__47nulloptE,(_ZN34_INTERNAL_63092281_4_k_cu_7916f4774cuda3std6ranges3__45__cpo8distanceE - _ZN34_INTERNAL_63092281_4_k_cu_7916f4774cuda3std3__47nulloptE)
_ZN34_INTERNAL_63092281_4_k_cu_7916f4774cuda3std3__47nulloptE:
	.zero		1
	.type		_ZN34_INTERNAL_63092281_4_k_cu_7916f4774cuda3std6ranges3__45__cpo8distanceE,@object
	.size		_ZN34_INTERNAL_63092281_4_k_cu_7916f4774cuda3std6ranges3__45__cpo8distanceE,(_ZN34_INTERNAL_63092281_4_k_cu_7916f4776thrust24THRUST_300001_SM_1000_NS12placeholders3_10E - _ZN34_INTERNAL_63092281_4_k_cu_7916f4774cuda3std6ranges3__45__cpo8distanceE)
_ZN34_INTERNAL_63092281_4_k_cu_7916f4774cuda3std6ranges3__45__cpo8distanceE:
	.zero		1
	.type		_ZN34_INTERNAL_63092281_4_k_cu_7916f4776thrust24THRUST_300001_SM_1000_NS12placeholders3_10E,@object
	.size		_ZN34_INTERNAL_63092281_4_k_cu_7916f4776thrust24THRUST_300001_SM_1000_NS12placeholders3_10E,(_ZN34_INTERNAL_63092281_4_k_cu_7916f4774cuda3std3__419piecewise_constructE - _ZN34_INTERNAL_63092281_4_k_cu_7916f4776thrust24THRUST_300001_SM_1000_NS12placeholders3_10E)
_ZN34_INTERNAL_63092281_4_k_cu_7916f4776thrust24THRUST_300001_SM_1000_NS12placeholders3_10E:
	.zero		1
	.type		_ZN34_INTERNAL_63092281_4_k_cu_7916f4774cuda3std3__419piecewise_constructE,@object
	.size		_ZN34_INTERNAL_63092281_4_k_cu_7916f4774cuda3std3__419piecewise_constructE,(_ZN34_INTERNAL_63092281_4_k_cu_7916f4774cuda3std6ranges3__45__cpo5cdataE - _ZN34_INTERNAL_63092281_4_k_cu_7916f4774cuda3std3__419piecewise_constructE)
_ZN34_INTERNAL_63092281_4_k_cu_7916f4774cuda3std3__419piecewise_constructE:
	.zero		1
	.type		_ZN34_INTERNAL_63092281_4_k_cu_7916f4774cuda3std6ranges3__45__cpo5cdataE,@object
	.size		_ZN34_INTERNAL_63092281_4_k_cu_7916f4774cuda3std6ranges3__45__cpo5cdataE,(_ZN34_INTERNAL_63092281_4_k_cu_7916f4776thrust24THRUST_300001_SM_1000_NS12placeholders2_2E - _ZN34_INTERNAL_63092281_4_k_cu_7916f4774cuda3std6ranges3__45__cpo5cdataE)
_ZN34_INTERNAL_63092281_4_k_cu_7916f4774cuda3std6ranges3__45__cpo5cdataE:
	.zero		1
	.type		_ZN34_INTERNAL_63092281_4_k_cu_7916f4776thrust24THRUST_300001_SM_1000_NS12placeholders2_2E,@object
	.size		_ZN34_INTERNAL_63092281_4_k_cu_7916f4776thrust24THRUST_300001_SM_1000_NS12placeholders2_2E,(_ZN34_INTERNAL_63092281_4_k_cu_7916f4774cuda3std3__45__cpo3endE - _ZN34_INTERNAL_63092281_4_k_cu_7916f4776thrust24THRUST_300001_SM_1000_NS12placeholders2_2E)
_ZN34_INTERNAL_63092281_4_k_cu_7916f4776thrust24THRUST_300001_SM_1000_NS12placeholders2_2E:
	.zero		1
	.type		_ZN34_INTERNAL_63092281_4_k_cu_7916f4774cuda3std3__45__cpo3endE,@object
	.size		_ZN34_INTERNAL_63092281_4_k_cu_7916f4774cuda3std3__45__cpo3endE,(_ZN34_INTERNAL_63092281_4_k_cu_7916f4774cuda3std6ranges3__45__cpo3endE - _ZN34_INTERNAL_63092281_4_k_cu_7916f4774cuda3std3__45__cpo3endE)
_ZN34_INTERNAL_63092281_4_k_cu_7916f4774cuda3std3__45__cpo3endE:
	.zero		1
	.type		_ZN34_INTERNAL_63092281_4_k_cu_7916f4774cuda3std6ranges3__45__cpo3endE,@object
	.size		_ZN34_INTERNAL_63092281_4_k_cu_7916f4774cuda3std6ranges3__45__cpo3endE,(_ZN34_INTERNAL_63092281_4_k_cu_7916f4776thrust24THRUST_300001_SM_1000_NS12placeholders2_6E - _ZN34_INTERNAL_63092281_4_k_cu_7916f4774cuda3std6ranges3__45__cpo3endE)
_ZN34_INTERNAL_63092281_4_k_cu_7916f4774cuda3std6ranges3__45__cpo3endE:
	.zero		1
	.type		_ZN34_INTERNAL_63092281_4_k_cu_7916f4776thrust24THRUST_300001_SM_1000_NS12placeholders2_6E,@object
	.size		_ZN34_INTERNAL_63092281_4_k_cu_7916f4776thrust24THRUST_300001_SM_1000_NS12placeholders2_6E,(_ZN34_INTERNAL_63092281_4_k_cu_7916f4774cuda3std3__45__cpo4rendE - _ZN34_INTERNAL_63092281_4_k_cu_7916f4776thrust24THRUST_300001_SM_1000_NS12placeholders2_6E)
_ZN34_INTERNAL_63092281_4_k_cu_7916f4776thrust24THRUST_300001_SM_1000_NS12placeholders2_6E:
	.zero		1
	.type		_ZN34_INTERNAL_63092281_4_k_cu_7916f4774cuda3std3__45__cpo4rendE,@object
	.size		_ZN34_INTERNAL_63092281_4_k_cu_7916f4774cuda3std3__45__cpo4rendE,(_ZN34_INTERNAL_63092281_4_k_cu_7916f4774cuda3std6ranges3__45__cpo9iter_swapE - _ZN34_INTERNAL_63092281_4_k_cu_7916f4774cuda3std3__45__cpo4rendE)
_ZN34_INTERNAL_63092281_4_k_cu_7916f4774cuda3std3__45__cpo4rendE:
	.zero		1
	.type		_ZN34_INTERNAL_63092281_4_k_cu_7916f4774cuda3std6ranges3__45__cpo9iter_swapE,@object
	.size		_ZN34_INTERNAL_63092281_4_k_cu_7916f4774cuda3std6ranges3__45__cpo9iter_swapE,(_ZN34_INTERNAL_63092281_4_k_cu_7916f4774cuda3std3__48unexpectE - _ZN34_INTERNAL_63092281_4_k_cu_7916f4774cuda3std6ranges3__45__cpo9iter_swapE)
_ZN34_INTERNAL_63092281_4_k_cu_7916f4774cuda3std6ranges3__45__cpo9iter_swapE:
	.zero		1
	.type		_ZN34_INTERNAL_63092281_4_k_cu_7916f4774cuda3std3__48unexpectE,@object
	.size		_ZN34_INTERNAL_63092281_4_k_cu_7916f4774cuda3std3__48unexpectE,(_ZN34_INTERNAL_63092281_4_k_cu_7916f4776thrust24THRUST_300001_SM_1000_NS8cuda_cub3parE - _ZN34_INTERNAL_63092281_4_k_cu_7916f4774cuda3std3__48unexpectE)
_ZN34_INTERNAL_63092281_4_k_cu_7916f4774cuda3std3__48unexpectE:
	.zero		1
	.type		_ZN34_INTERNAL_63092281_4_k_cu_7916f4776thrust24THRUST_300001_SM_1000_NS8cuda_cub3parE,@object
	.size		_ZN34_INTERNAL_63092281_4_k_cu_7916f4776thrust24THRUST_300001_SM_1000_NS8cuda_cub3parE,(_ZN34_INTERNAL_63092281_4_k_cu_7916f4776thrust24THRUST_300001_SM_1000_NS12placeholders2_4E - _ZN34_INTERNAL_63092281_4_k_cu_7916f4776thrust24THRUST_300001_SM_1000_NS8cuda_cub3parE)
_ZN34_INTERNAL_63092281_4_k_cu_7916f4776thrust24THRUST_300001_SM_1000_NS8cuda_cub3parE:
	.zero		1
	.type		_ZN34_INTERNAL_63092281_4_k_cu_7916f4776thrust24THRUST_300001_SM_1000_NS12placeholders2_4E,@object
	.size		_ZN34_INTERNAL_63092281_4_k_cu_7916f4776thrust24THRUST_300001_SM_1000_NS12placeholders2_4E,(_ZN34_INTERNAL_63092281_4_k_cu_7916f4774cuda3std3__45__cpo4cendE - _ZN34_INTERNAL_63092281_4_k_cu_7916f4776thrust24THRUST_300001_SM_1000_NS12placeholders2_4E)
_ZN34_INTERNAL_63092281_4_k_cu_7916f4776thrust24THRUST_300001_SM_1000_NS12placeholders2_4E:
	.zero		1
	.type		_ZN34_INTERNAL_63092281_4_k_cu_7916f4774cuda3std3__45__cpo4cendE,@object
	.size		_ZN34_INTERNAL_63092281_4_k_cu_7916f4774cuda3std3__45__cpo4cendE,(_ZN34_INTERNAL_63092281_4_k_cu_7916f4774cuda3std6ranges3__45__cpo4cendE - _ZN34_INTERNAL_63092281_4_k_cu_7916f4774cuda3std3__45__cpo4cendE)
_ZN34_INTERNAL_63092281_4_k_cu_7916f4774cuda3std3__45__cpo4cendE:
	.zero		1
	.type		_ZN34_INTERNAL_63092281_4_k_cu_7916f4774cuda3std6ranges3__45__cpo4cendE,@object
	.size		_ZN34_INTERNAL_63092281_4_k_cu_7916f4774cuda3std6ranges3__45__cpo4cendE,(_ZN34_INTERNAL_63092281_4_k_cu_7916f4774cuda3std3__420unreachable_sentinelE - _ZN34_INTERNAL_63092281_4_k_cu_7916f4774cuda3std6ranges3__45__cpo4cendE)
_ZN34_INTERNAL_63092281_4_k_cu_7916f4774cuda3std6ranges3__45__cpo4cendE:
	.zero		1
	.type		_ZN34_INTERNAL_63092281_4_k_cu_7916f4774cuda3std3__420unreachable_sentinelE,@object
	.size		_ZN34_INTERNAL_63092281_4_k_cu_7916f4774cuda3std3__420unreachable_sentinelE,(_ZN34_INTERNAL_63092281_4_k_cu_7916f4774cuda3std6ranges3__45__cpo5ssizeE - _ZN34_INTERNAL_63092281_4_k_cu_7916f4774cuda3std3__420unreachable_sentinelE)
_ZN34_INTERNAL_63092281_4_k_cu_7916f4774cuda3std3__420unreachable_sentinelE:
	.zero		1
	.type		_ZN34_INTERNAL_63092281_4_k_cu_7916f4774cuda3std6ranges3__45__cpo5ssizeE,@object
	.size		_ZN34_INTERNAL_63092281_4_k_cu_7916f4774cuda3std6ranges3__45__cpo5ssizeE,(_ZN34_INTERNAL_63092281_4_k_cu_7916f4776thrust24THRUST_300001_SM_1000_NS12placeholders2_8E - _ZN34_INTERNAL_63092281_4_k_cu_7916f4774cuda3std6ranges3__45__cpo5ssizeE)
_ZN34_INTERNAL_63092281_4_k_cu_7916f4774cuda3std6ranges3__45__cpo5ssizeE:
	.zero		1
	.type		_ZN34_INTERNAL_63092281_4_k_cu_7916f4776thrust24THRUST_300001_SM_1000_NS12placeholders2_8E,@object
	.size		_ZN34_INTERNAL_63092281_4_k_cu_7916f4776thrust24THRUST_300001_SM_1000_NS12placeholders2_8E,(_ZN34_INTERNAL_63092281_4_k_cu_7916f4774cuda3std3__45__cpo5crendE - _ZN34_INTERNAL_63092281_4_k_cu_7916f4776thrust24THRUST_300001_SM_1000_NS12placeholders2_8E)
_ZN34_INTERNAL_63092281_4_k_cu_7916f4776thrust24THRUST_300001_SM_1000_NS12placeholders2_8E:
	.zero		1
	.type		_ZN34_INTERNAL_63092281_4_k_cu_7916f4774cuda3std3__45__cpo5crendE,@object
	.size		_ZN34_INTERNAL_63092281_4_k_cu_7916f4774cuda3std3__45__cpo5crendE,(_ZN34_INTERNAL_63092281_4_k_cu_7916f4774cuda3std6ranges3__45__cpo4prevE - _ZN34_INTERNAL_63092281_4_k_cu_7916f4774cuda3std3__45__cpo5crendE)
_ZN34_INTERNAL_63092281_4_k_cu_7916f4774cuda3std3__45__cpo5crendE:
	.zero		1
	.type		_ZN34_INTERNAL_63092281_4_k_cu_7916f4774cuda3std6ranges3__45__cpo4prevE,@object
	.size		_ZN34_INTERNAL_63092281_4_k_cu_7916f4774cuda3std6ranges3__45__cpo4prevE,(_ZN34_INTERNAL_63092281_4_k_cu_7916f4774cuda3std6ranges3__45__cpo9iter_moveE - _ZN34_INTERNAL_63092281_4_k_cu_7916f4774cuda3std6ranges3__45__cpo4prevE)
_ZN34_INTERNAL_63092281_4_k_cu_7916f4774cuda3std6ranges3__45__cpo4prevE:
	.zero		1
	.type		_ZN34_INTERNAL_63092281_4_k_cu_7916f4774cuda3std6ranges3__45__cpo9iter_moveE,@object
	.size		_ZN34_INTERNAL_63092281_4_k_cu_7916f4774cuda3std6ranges3__45__cpo9iter_moveE,(_ZN34_INTERNAL_63092281_4_k_cu_7916f4776thrust24THRUST_300001_SM_1000_NS6system6detail10sequential3seqE - _ZN34_INTERNAL_63092281_4_k_cu_7916f4774cuda3std6ranges3__45__cpo9iter_moveE)
_ZN34_INTERNAL_63092281_4_k_cu_7916f4774cuda3std6ranges3__45__cpo9iter_moveE:
	.zero		1
	.type		_ZN34_INTERNAL_63092281_4_k_cu_7916f4776thrust24THRUST_300001_SM_1000_NS6system6detail10sequential3seqE,@object
	.size		_ZN34_INTERNAL_63092281_4_k_cu_7916f4776thrust24THRUST_300001_SM_1000_NS6system6detail10sequential3seqE,(.L_31 - _ZN34_INTERNAL_63092281_4_k_cu_7916f4776thrust24THRUST_300001_SM_1000_NS6system6detail10sequential3seqE)
_ZN34_INTERNAL_63092281_4_k_cu_7916f4776thrust24THRUST_300001_SM_1000_NS6system6detail10sequential3seqE:
	.zero		1
.L_31:


//--------------------- .nv.constant0._ZN3cub18CUB_300001_SM_10006detail11EmptyKernelIvEEvv --------------------------
	.section	.nv.constant0._ZN3cub18CUB_300001_SM_10006detail11EmptyKernelIvEEvv,"a",@progbits
	.sectionflags	@""
	.align	4
.nv.constant0._ZN3cub18CUB_300001_SM_10006detail11EmptyKernelIvEEvv:
	.zero		896


//--------------------- .nv.constant0._Z9radixSortPiS_im --------------------------
	.section	.nv.constant0._Z9radixSortPiS_im,"a",@progbits
	.sectionflags	@""
	.align	4
.nv.constant0._Z9radixSortPiS_im:
	.zero		928


//--------------------- SYMBOLS --------------------------

	.type		.nv.reservedSmem.offset0,@object
	.size		.nv.reservedSmem.offset0,0x4
